def matmul_kernel(
    a_ptr,
    b_ptr,
    c_ptr,
    M,
    N,
    K,
    stride_am,
    stride_ak,
    stride_bk,
    stride_bn,
    stride_cm,
    stride_cn,
    BLOCK_M: tl.constexpr,
    BLOCK_N: tl.constexpr,
    BLOCK_K: tl.constexpr,
    GROUP_M: tl.constexpr,
):
    pid = tl.program_id(axis=0)
    num_pid_m = tl.cdiv(M, BLOCK_M)
    num_pid_n = tl.cdiv(N, BLOCK_N)
    num_pid_in_group = GROUP_M * num_pid_n
    group_id = pid // num_pid_in_group
    first_pid_m = group_id * GROUP_M
    group_size_m = min(num_pid_m - first_pid_m, GROUP_M)
    pid_m = first_pid_m + ((pid % num_pid_in_group) % group_size_m)
    pid_n = (pid % num_pid_in_group) // group_size_m

    offs_am = (pid_m * BLOCK_M + tl.arange(0, BLOCK_M)) % M
    offs_bn = (pid_n * BLOCK_N + tl.arange(0, BLOCK_N)) % N
    offs_k = tl.arange(0, BLOCK_K)
    a_ptrs = a_ptr + offs_am[:, None] * stride_am + offs_k[None, :] * stride_ak
    b_ptrs = b_ptr + offs_k[:, None] * stride_bk + offs_bn[None, :] * stride_bn

    acc = tl.zeros((BLOCK_M, BLOCK_N), dtype=tl.float32)
    for kk in range(0, tl.cdiv(K, BLOCK_K)):
        a = tl.load(a_ptrs, mask=offs_k[None, :] < K - kk * BLOCK_K, other=0.0)
        b = tl.load(b_ptrs, mask=offs_k[:, None] < K - kk * BLOCK_K, other=0.0)
        acc = tl.dot(a, b, acc)
        a_ptrs += BLOCK_K * stride_ak
        b_ptrs += BLOCK_K * stride_bk

    c = acc.to(c_ptr.dtype.element_ty)
    offs_cm = pid_m * BLOCK_M + tl.arange(0, BLOCK_M)
    offs_cn = pid_n * BLOCK_N + tl.arange(0, BLOCK_N)
    c_ptrs = c_ptr + offs_cm[:, None] * stride_cm + offs_cn[None, :] * stride_cn
    mask = (offs_cm[:, None] < M) & (offs_cn[None, :] < N)
    tl.store(c_ptrs, c, mask=mask)

# config = {"BLOCK_K": 32, "BLOCK_M": 64, "BLOCK_N": 256, "GROUP_M": 8, "arch": "sm_100", "dtype": "fp16", "num_ctas": 1, "num_stages": 3, "num_warps": 8}
# arch = sm_100


// ===== COMPILED SASS (sm_100a) =====

	.target	sm_100a

	.elftype	@"ET_EXEC"


//--------------------- .note.nv.tkinfo           --------------------------
	.section	.note.nv.tkinfo,"",@"SHT_NOTE"
	.sectionflags	@"SHF_NOTE_NV_TKINFO"
	.tkinfo
        /*0018*/ 	.word	0x00000081
        /*0030*/ 	.string	""
        /*0030*/ 	.string	"ptxas-blackwell"
        /*0030*/ 	.string	"Cuda compilation tools, release 12.9, V12.9.86"
        /*0030*/ 	.string	"Build cuda_12.9.r12.9/compiler.36037853_0"
        /*0030*/ 	.string	"-v  -suppress-debug-info  -lineinfo  -arch sm_100a "



//--------------------- .note.nv.cuver            --------------------------
	.section	.note.nv.cuver,"",@"SHT_NOTE"
	.sectionflags	@"SHF_NOTE_NV_CUVER"
        /*0018*/ 	.short	0x0001
        /*001a*/ 	.short	0x0064
        /*001c*/ 	.short	0x0001
        /*001e*/ 	.short	0x0000
        /*0020*/ 	.short	0x0001
        /*0022*/ 	.short	0x0000


//--------------------- .nv.info                  --------------------------
	.section	.nv.info,"",@"SHT_CUDA_INFO"
	.align	4


	//----- nvinfo : EIATTR_REGCOUNT
	.align		4
        /*0000*/ 	.byte	0x04, 0x2f
        /*0002*/ 	.short	(.L_4 - .L_3)
	.align		4
.L_3:
        /*0004*/ 	.word	index@(matmul_kernel)
        /*0008*/ 	.word	0x0000007f


	//----- nvinfo : EIATTR_FRAME_SIZE
	.align		4
.L_4:
        /*000c*/ 	.byte	0x04, 0x11
        /*000e*/ 	.short	(.L_6 - .L_5)
	.align		4
.L_5:
        /*0010*/ 	.word	index@($__internal_2_$__cuda_sm10x_tcgen05_guardrail_trap_unallocated_columns_being_dealloced)
        /*0014*/ 	.word	0x00000000


	//----- nvinfo : EIATTR_FRAME_SIZE
	.align		4
.L_6:
        /*0018*/ 	.byte	0x04, 0x11
        /*001a*/ 	.short	(.L_8 - .L_7)
	.align		4
.L_7:
        /*001c*/ 	.word	index@($__internal_1_$__cuda_sm10x_tcgen05_guardrail_trap_phase_invalid_during_alloc)
        /*0020*/ 	.word	0x00000000


	//----- nvinfo : EIATTR_FRAME_SIZE
	.align		4
.L_8:
        /*0024*/ 	.byte	0x04, 0x11
        /*0026*/ 	.short	(.L_10 - .L_9)
	.align		4
.L_9:
        /*0028*/ 	.word	index@($__internal_0_$__cuda_sm10x_tcgen05_guardrail_trap_col_being_dealloced_not_returned_by_alloc)
        /*002c*/ 	.word	0x00000000


	//----- nvinfo : EIATTR_FRAME_SIZE
	.align		4
.L_10:
        /*0030*/ 	.byte	0x04, 0x11
        /*0032*/ 	.short	(.L_12 - .L_11)
	.align		4
.L_11:
        /*0034*/ 	.word	index@(matmul_kernel)
        /*0038*/ 	.word	0x00000000


	//----- nvinfo : EIATTR_MIN_STACK_SIZE
	.align		4
.L_12:
        /*003c*/ 	.byte	0x04, 0x12
        /*003e*/ 	.short	(.L_14 - .L_13)
	.align		4
.L_13:
        /*0040*/ 	.word	index@(matmul_kernel)
        /*0044*/ 	.word	0x00000000
.L_14:


//--------------------- .nv.info.matmul_kernel    --------------------------
	.section	.nv.info.matmul_kernel,"",@"SHT_CUDA_INFO"
	.sectionflags	@""
	.align	4


	//----- nvinfo : EIATTR_CUDA_API_VERSION
	.align		4
        /*0000*/ 	.byte	0x04, 0x37
        /*0002*/ 	.short	(.L_16 - .L_15)
.L_15:
        /*0004*/ 	.word	0x00000081


	//----- nvinfo : EIATTR_KPARAM_INFO
	.align		4
.L_16:
        /*0008*/ 	.byte	0x04, 0x17
        /*000a*/ 	.short	(.L_18 - .L_17)
.L_17:
        /*000c*/ 	.word	0x00000000
        /*0010*/ 	.short	0x000d
        /*0012*/ 	.short	0x0048
        /*0014*/ 	.byte	0x00, 0xf4, 0x21, 0x00


	//----- nvinfo : EIATTR_KPARAM_INFO
	.align		4
.L_18:
        /*0018*/ 	.byte	0x04, 0x17
        /*001a*/ 	.short	(.L_20 - .L_19)
.L_19:
        /*001c*/ 	.word	0x00000000
        /*0020*/ 	.short	0x000c
        /*0022*/ 	.short	0x0040
        /*0024*/ 	.byte	0x00, 0xf4, 0x21, 0x00


	//----- nvinfo : EIATTR_KPARAM_INFO
	.align		4
.L_20:
        /*0028*/ 	.byte	0x04, 0x17
        /*002a*/ 	.short	(.L_22 - .L_21)
.L_21:
        /*002c*/ 	.word	0x00000000
        /*0030*/ 	.short	0x000b
        /*0032*/ 	.short	0x0038
        /*0034*/ 	.byte	0x00, 0xf0, 0x11, 0x00


	//----- nvinfo : EIATTR_KPARAM_INFO
	.align		4
.L_22:
        /*0038*/ 	.byte	0x04, 0x17
        /*003a*/ 	.short	(.L_24 - .L_23)
.L_23:
        /*003c*/ 	.word	0x00000000
        /*0040*/ 	.short	0x000a
        /*0042*/ 	.short	0x0034
        /*0044*/ 	.byte	0x00, 0xf0, 0x11, 0x00


	//----- nvinfo : EIATTR_KPARAM_INFO
	.align		4
.L_24:
        /*0048*/ 	.byte	0x04, 0x17
        /*004a*/ 	.short	(.L_26 - .L_25)
.L_25:
        /*004c*/ 	.word	0x00000000
        /*0050*/ 	.short	0x0009
        /*0052*/ 	.short	0x0030
        /*0054*/ 	.byte	0x00, 0xf0, 0x11, 0x00


	//----- nvinfo : EIATTR_KPARAM_INFO
	.align		4
.L_26:
        /*0058*/ 	.byte	0x04, 0x17
        /*005a*/ 	.short	(.L_28 - .L_27)
.L_27:
        /*005c*/ 	.word	0x00000000
        /*0060*/ 	.short	0x0008
        /*0062*/ 	.short	0x002c
        /*0064*/ 	.byte	0x00, 0xf0, 0x11, 0x00


	//----- nvinfo : EIATTR_KPARAM_INFO
	.align		4
.L_28:
        /*0068*/ 	.byte	0x04, 0x17
        /*006a*/ 	.short	(.L_30 - .L_29)
.L_29:
        /*006c*/ 	.word	0x00000000
        /*0070*/ 	.short	0x0007
        /*0072*/ 	.short	0x0028
        /*0074*/ 	.byte	0x00, 0xf0, 0x11, 0x00


	//----- nvinfo : EIATTR_KPARAM_INFO
	.align		4
.L_30:
        /*0078*/ 	.byte	0x04, 0x17
        /*007a*/ 	.short	(.L_32 - .L_31)
.L_31:
        /*007c*/ 	.word	0x00000000
        /*0080*/ 	.short	0x0006
        /*0082*/ 	.short	0x0024
        /*0084*/ 	.byte	0x00, 0xf0, 0x11, 0x00


	//----- nvinfo : EIATTR_KPARAM_INFO
	.align		4
.L_32:
        /*0088*/ 	.byte	0x04, 0x17
        /*008a*/ 	.short	(.L_34 - .L_33)
.L_33:
        /*008c*/ 	.word	0x00000000
        /*0090*/ 	.short	0x0005
        /*0092*/ 	.short	0x0020
        /*0094*/ 	.byte	0x00, 0xf0, 0x11, 0x00


	//----- nvinfo : EIATTR_KPARAM_INFO
	.align		4
.L_34:
        /*0098*/ 	.byte	0x04, 0x17
        /*009a*/ 	.short	(.L_36 - .L_35)
.L_35:
        /*009c*/ 	.word	0x00000000
        /*00a0*/ 	.short	0x0004
        /*00a2*/ 	.short	0x001c
        /*00a4*/ 	.byte	0x00, 0xf0, 0x11, 0x00


	//----- nvinfo : EIATTR_KPARAM_INFO
	.align		4
.L_36:
        /*00a8*/ 	.byte	0x04, 0x17
        /*00aa*/ 	.short	(.L_38 - .L_37)
.L_37:
        /*00ac*/ 	.word	0x00000000
        /*00b0*/ 	.short	0x0003
        /*00b2*/ 	.short	0x0018
        /*00b4*/ 	.byte	0x00, 0xf0, 0x11, 0x00


	//----- nvinfo : EIATTR_KPARAM_INFO
	.align		4
.L_38:
        /*00b8*/ 	.byte	0x04, 0x17
        /*00ba*/ 	.short	(.L_40 - .L_39)
.L_39:
        /*00bc*/ 	.word	0x00000000
        /*00c0*/ 	.short	0x0002
        /*00c2*/ 	.short	0x0010
        /*00c4*/ 	.byte	0x00, 0xf4, 0x21, 0x00


	//----- nvinfo : EIATTR_KPARAM_INFO
	.align		4
.L_40:
        /*00c8*/ 	.byte	0x04, 0x17
        /*00ca*/ 	.short	(.L_42 - .L_41)
.L_41:
        /*00cc*/ 	.word	0x00000000
        /*00d0*/ 	.short	0x0001
        /*00d2*/ 	.short	0x0008
        /*00d4*/ 	.byte	0x00, 0xf4, 0x21, 0x00


	//----- nvinfo : EIATTR_KPARAM_INFO
	.align		4
.L_42:
        /*00d8*/ 	.byte	0x04, 0x17
        /*00da*/ 	.short	(.L_44 - .L_43)
.L_43:
        /*00dc*/ 	.word	0x00000000
        /*00e0*/ 	.short	0x0000
        /*00e2*/ 	.short	0x0000
        /*00e4*/ 	.byte	0x00, 0xf4, 0x21, 0x00


	//----- nvinfo : EIATTR_AT_ENTRY_FRAGMENTS
	.align		4
.L_44:
        /*00e8*/ 	.byte	0x04, 0x4f
        /*00ea*/ 	.short	(.L_46 - .L_45)


	//   ....[0]....
.L_45:
        /*00ec*/ 	.word	0x00000004


	//----- nvinfo : EIATTR_RESERVED_SMEM_USED
	.align		4
.L_46:
        /*00f0*/ 	.byte	0x01, 0x41
	.zero		2


	//----- nvinfo : EIATTR_SPARSE_MMA_MASK
	.align		4
        /*00f4*/ 	.byte	0x03, 0x50
        /*00f6*/ 	.short	0x0000


	//----- nvinfo : EIATTR_TCGEN05_1CTA_USED
	.align		4
        /*00f8*/ 	.byte	0x01, 0x51
	.zero		2


	//----- nvinfo : EIATTR_MAXREG_COUNT
	.align		4
        /*00fc*/ 	.byte	0x03, 0x1b
        /*00fe*/ 	.short	0x00ff


	//----- nvinfo : EIATTR_NUM_BARRIERS
	.align		4
        /*0100*/ 	.byte	0x02, 0x4c
        /*0102*/ 	.byte	0x01
	.zero		1


	//----- nvinfo : EIATTR_INT_WARP_WIDE_INSTR_OFFSETS
	.align		4
        /*0104*/ 	.byte	0x04, 0x31
        /*0106*/ 	.short	(.L_48 - .L_47)


	//   ....[0]....
.L_47:
        /*0108*/ 	.word	0x00001d70


	//   ....[1]....
        /*010c*/ 	.word	0x00001e10


	//   ....[2]....
        /*0110*/ 	.word	0x00002f30


	//   ....[3]....
        /*0114*/ 	.word	0x000068b0


	//   ....[4]....
        /*0118*/ 	.word	0x00006900


	//----- nvinfo : EIATTR_COOP_GROUP_MASK_REGIDS
	.align		4
.L_48:
        /*011c*/ 	.byte	0x04, 0x29
        /*011e*/ 	.short	(.L_50 - .L_49)


	//   ....[0]....
.L_49:
        /*0120*/ 	.word	0xffffffff


	//   ....[1]....
        /*0124*/ 	.word	0xffffffff


	//   ....[2]....
        /*0128*/ 	.word	0xffffffff


	//   ....[3]....
        /*012c*/ 	.word	0xffffffff


	//----- nvinfo : EIATTR_COOP_GROUP_INSTR_OFFSETS
	.align		4
.L_50:
        /*0130*/ 	.byte	0x04, 0x28
        /*0132*/ 	.short	(.L_52 - .L_51)


	//   ....[0]....
.L_51:
        /*0134*/ 	.word	0x00000060


	//   ....[1]....
        /*0138*/ 	.word	0x00000320


	//   ....[2]....
        /*013c*/ 	.word	0x00006740


	//   ....[3]....
        /*0140*/ 	.word	0x000069b0


	//----- nvinfo : EIATTR_VRC_CTA_INIT_COUNT
	.align		4
.L_52:
        /*0144*/ 	.byte	0x02, 0x4a
        /*0146*/ 	.byte	0x80
	.zero		1


	//----- nvinfo : EIATTR_MBARRIER_INSTR_OFFSETS
	.align		4
        /*0148*/ 	.byte	0x04, 0x39
        /*014a*/ 	.short	(.L_54 - .L_53)


	//   ....[0]....
.L_53:
        /*014c*/ 	.word	0x00001f70
        /*0150*/ 	.word	0x000000ff
        /*0154*/ 	.word	0x00000000
        /*0158*/ 	.short	0x0100
        /*015a*/ 	.byte	0x0f
	.zero		1


	//   ....[1]....
        /*015c*/ 	.word	0x00002fa0
        /*0160*/ 	.word	0x000000ff
        /*0164*/ 	.word	0x0000a008
        /*0168*/ 	.short	0x0100
        /*016a*/ 	.byte	0x0d
	.zero		1


	//   ....[2]....
        /*016c*/ 	.word	0x00003b50
        /*0170*/ 	.word	0x000000ff
        /*0174*/ 	.word	0x00000000
        /*0178*/ 	.short	0x010a
        /*017a*/ 	.byte	0x0f
	.zero		1


	//   ....[3]....
        /*017c*/ 	.word	0x00004830
        /*0180*/ 	.word	0x000000ff
        /*0184*/ 	.word	0x00000000
        /*0188*/ 	.short	0x010a
        /*018a*/ 	.byte	0x0f
	.zero		1


	//   ....[4]....
        /*018c*/ 	.word	0x00004950
        /*0190*/ 	.word	0x000000ff
        /*0194*/ 	.word	0x0000a000
        /*0198*/ 	.short	0x0108
        /*019a*/ 	.byte	0x0d
	.zero		1


	//   ....[5]....
        /*019c*/ 	.word	0x000049a0
        /*01a0*/ 	.word	0x000000ff
        /*01a4*/ 	.word	0x0000a008
        /*01a8*/ 	.short	0x0108
        /*01aa*/ 	.byte	0x0d
	.zero		1


	//   ....[6]....
        /*01ac*/ 	.word	0x000069d0
        /*01b0*/ 	.word	0x000000ff
        /*01b4*/ 	.word	0x00000000
        /*01b8*/ 	.short	0x010a
        /*01ba*/ 	.byte	0x0f
	.zero		1


	//   ....[7]....
        /*01bc*/ 	.word	0x00006a00
        /*01c0*/ 	.word	0x000000ff
        /*01c4*/ 	.word	0x00000000
        /*01c8*/ 	.short	0x010a
        /*01ca*/ 	.byte	0x0f
	.zero		1


	//----- nvinfo : EIATTR_NUM_MBARRIERS
	.align		4
.L_54:
        /*01cc*/ 	.byte	0x03, 0x38
        /*01ce*/ 	.short	0x0002


	//----- nvinfo : EIATTR_EXIT_INSTR_OFFSETS
	.align		4
        /*01d0*/ 	.byte	0x04, 0x1c
        /*01d2*/ 	.short	(.L_56 - .L_55)


	//   ....[0]....
.L_55:
        /*01d4*/ 	.word	0x000069c0


	//----- nvinfo : EIATTR_REQNTID
	.align		4
.L_56:
        /*01d8*/ 	.byte	0x04, 0x10
        /*01da*/ 	.short	(.L_58 - .L_57)
.L_57:
        /*01dc*/ 	.word	0x00000100
        /*01e0*/ 	.word	0x00000001
        /*01e4*/ 	.word	0x00000001


	//----- nvinfo : EIATTR_CRS_STACK_SIZE
	.align		4
.L_58:
        /*01e8*/ 	.byte	0x04, 0x1e
        /*01ea*/ 	.short	(.L_60 - .L_59)
.L_59:
        /*01ec*/ 	.word	0x00000000


	//----- nvinfo : EIATTR_CBANK_PARAM_SIZE
	.align		4
.L_60:
        /*01f0*/ 	.byte	0x03, 0x19
        /*01f2*/ 	.short	0x0050


	//----- nvinfo : EIATTR_PARAM_CBANK
	.align		4
        /*01f4*/ 	.byte	0x04, 0x0a
        /*01f6*/ 	.short	(.L_62 - .L_61)
	.align		4
.L_61:
        /*01f8*/ 	.word	index@(.nv.constant0.matmul_kernel)
        /*01fc*/ 	.short	0x0380
        /*01fe*/ 	.short	0x0050


	//----- nvinfo : EIATTR_SW_WAR
	.align		4
.L_62:
        /*0200*/ 	.byte	0x04, 0x36
        /*0202*/ 	.short	(.L_64 - .L_63)
.L_63:
        /*0204*/ 	.word	0x00000008
.L_64:


//--------------------- .nv.compat                --------------------------
	.section	.nv.compat,"",@"SHT_CUDA_COMPAT_INFO"
	.align	4
        /*0000*/ 	.byte	0x02, 0x02, 0x02, 0x00, 0x02, 0x05, 0x05, 0x00, 0x02, 0x03, 0x00, 0x00, 0x02, 0x06, 0x01, 0x00


//--------------------- .nv.callgraph             --------------------------
	.section	.nv.callgraph,"",@"SHT_CUDA_CALLGRAPH"
	.align	4
	.sectionentsize	8
	.align		4
        /*0000*/ 	.word	0x00000000
	.align		4
        /*0004*/ 	.word	0xffffffff
	.align		4
        /*0008*/ 	.word	0x00000000
	.align		4
        /*000c*/ 	.word	0xfffffffe
	.align		4
        /*0010*/ 	.word	0x00000000
	.align		4
        /*0014*/ 	.word	0xfffffffd
	.align		4
        /*0018*/ 	.word	0x00000000
	.align		4
        /*001c*/ 	.word	0xfffffffc


//--------------------- .text.matmul_kernel       --------------------------
	.section	.text.matmul_kernel,"ax",@progbits
	.align	128
        .global         matmul_kernel
        .type           matmul_kernel,@function
        .size           matmul_kernel,(.L_x_20 - matmul_kernel)
        .other          matmul_kernel,@"STO_CUDA_ENTRY STV_DEFAULT"
matmul_kernel:
.text.matmul_kernel:
[----:B------:R-:W0:Y:S01]  /*0000*/  LDC R1, c[0x0][0x37c] ;  /* 0x0000df00ff017b82 */ /* 0x000e220000000800 */
[----:B------:R-:W1:Y:S01]  /*0010*/  S2R R69, SR_TID.X ;  /* 0x0000000000457919 */ /* 0x000e620000002100 */
[----:B------:R-:W2:Y:S01]  /*0020*/  LDCU.64 UR26, c[0x0][0x358] ;  /* 0x00006b00ff1a77ac */ /* 0x000ea20008000a00 */
[----:B-1----:R-:W-:-:S13]  /*0030*/  ISETP.GE.U32.AND P1, PT, R69, 0x20, PT ;  /* 0x000000204500780c */ /* 0x002fda0003f26070 */
[----:B--2---:R-:W-:Y:S05]  /*0040*/  @P1 BRA `(.L_x_0) ;  /* 0x0000000000b81947 */ /* 0x004fea0003800000 */
[----:B------:R-:W1:Y:S01]  /*0050*/  S2UR UR6, SR_CgaCtaId ;  /* 0x00000000000679c3 */ /* 0x000e620000008800 */
[----:B------:R-:W-:Y:S01]  /*0060*/  NOP ;  /* 0x0000000000007918 */ /* 0x000fe20000000000 */
[----:B------:R-:W-:Y:S02]  /*0070*/  UMOV UR4, 0x40 ;  /* 0x0000004000047882 */ /* 0x000fe40000000000 */
[----:B-1----:R-:W-:-:S09]  /*0080*/  ULEA UR4, UR6, UR4, 0x18 ;  /* 0x0000000406047291 */ /* 0x002fd2000f8ec0ff */
[----:B------:R-:W1:Y:S01]  /*0090*/  LDS.U8 R0, [UR4] ;  /* 0x00000004ff007984 */ /* 0x000e620008000000 */
[----:B------:R-:W-:Y:S02]  /*00a0*/  UMOV UR4, 0x400 ;  /* 0x0000040000047882 */ /* 0x000fe40000000000 */
[----:B------:R-:W-:Y:S01]  /*00b0*/  ULEA UR4, UR6, UR4, 0x18 ;  /* 0x0000000406047291 */ /* 0x000fe2000f8ec0ff */
[----:B-1----:R-:W-:-:S13]  /*00c0*/  ISETP.NE.AND P0, PT, R0, RZ, PT ;  /* 0x000000ff0000720c */ /* 0x002fda0003f05270 */
[----:B------:R-:W-:Y:S05]  /*00d0*/  @P0 BRA `(.L_x_1) ;  /* 0x00000000007c0947 */ /* 0x000fea0003800000 */
[----:B------:R-:W-:-:S13]  /*00e0*/  ELECT P0, URZ, PT ;  /* 0x0000000000ff782f */ /* 0x000fda0003800000 */
[----:B------:R-:W-:Y:S05]  /*00f0*/  @!P0 BRA `(.L_x_2) ;  /* 0x0000000000848947 */ /* 0x000fea0003800000 */
[----:B------:R-:W-:Y:S01]  /*0100*/  UMOV UR5, 0x8 ;  /* 0x0000000800057882 */ /* 0x000fe20000000000 */
[----:B------:R-:W-:Y:S02]  /*0110*/  IMAD.MOV.U32 R4, RZ, RZ, 0x1 ;  /* 0x00000001ff047424 */ /* 0x000fe400078e00ff */
[----:B------:R-:W-:Y:S02]  /*0120*/  IMAD.MOV.U32 R5, RZ, RZ, 0xff ;  /* 0x000000ffff057424 */ /* 0x000fe400078e00ff */
[----:B------:R-:W-:Y:S04]  /*0130*/  DEPBAR.LE SB1, 0x36 ;  /* 0x00009d800000791a */ /* 0x000fe80000000000 */
[----:B------:R-:W1:Y:S02]  /*0140*/  UTCATOMSWS.FIND_AND_SET.ALIGN UP0, UR5, UR5 ;  /* 0x00000005000575e3 */ /* 0x000e640008000800 */
[----:B-1----:R-:W-:-:S04]  /*0150*/  PLOP3.LUT P0, PT, PT, PT, UP0, 0x80, 0x8 ;  /* 0x000000000008781c */ /* 0x002fc80003f0f008 */
[----:B------:R-:W-:-:S04]  /*0160*/  SEL R0, RZ, 0xffffffff, !P0 ;  /* 0xffffffffff007807 */ /* 0x000fc80004000000 */
[----:B------:R-:W-:Y:S01]  /*0170*/  ISETP.NE.AND P0, PT, R0, RZ, PT ;  /* 0x000000ff0000720c */ /* 0x000fe20003f05270 */
[----:B------:R-:W-:-:S12]  /*0180*/  IMAD.U32 R0, RZ, RZ, UR5 ;  /* 0x00000005ff007e24 */ /* 0x000fd8000f8e00ff */
[----:B------:R-:W-:Y:S05]  /*0190*/  @P0 BRA `(.L_x_3) ;  /* 0x0000000000240947 */ /* 0x000fea0003800000 */
.L_x_4:
[----:B------:R-:W-:Y:S05]  /*01a0*/  NANOSLEEP 0x64 ;  /* 0x000000640000795d */ /* 0x000fea0003800000 */
[----:B------:R-:W-:-:S05]  /*01b0*/  UMOV UR5, 0x8 ;  /* 0x0000000800057882 */ /* 0x000fca0000000000 */
[----:B------:R-:W-:Y:S04]  /*01c0*/  DEPBAR.LE SB1, 0x36 ;  /* 0x00009d800000791a */ /* 0x000fe80000000000 */
[----:B------:R-:W1:Y:S02]  /*01d0*/  UTCATOMSWS.FIND_AND_SET.ALIGN UP0, UR5, UR5 ;  /* 0x00000005000575e3 */ /* 0x000e640008000800 */
[----:B-1----:R-:W-:-:S04]  /*01e0*/  PLOP3.LUT P0, PT, PT, PT, UP0, 0x80, 0x8 ;  /* 0x000000000008781c */ /* 0x002fc80003f0f008 */
[----:B------:R-:W-:-:S04]  /*01f0*/  SEL R0, RZ, 0xffffffff, !P0 ;  /* 0xffffffffff007807 */ /* 0x000fc80004000000 */
[----:B------:R-:W-:Y:S01]  /*0200*/  ISETP.NE.AND P0, PT, R0, RZ, PT ;  /* 0x000000ff0000720c */ /* 0x000fe20003f05270 */
[----:B------:R-:W-:-:S12]  /*0210*/  IMAD.U32 R0, RZ, RZ, UR5 ;  /* 0x00000005ff007e24 */ /* 0x000fd8000f8e00ff */
[----:B------:R-:W-:Y:S05]  /*0220*/  @!P0 BRA `(.L_x_4) ;  /* 0xfffffffc00dc8947 */ /* 0x000fea000383ffff */
.L_x_3:
[C---:B------:R-:W-:Y:S01]  /*0230*/  VIADD R3, R0.reuse, 0x10 ;  /* 0x0000001000037836 */ /* 0x040fe20000000000 */
[----:B------:R-:W-:Y:S01]  /*0240*/  UMOV UR5, 0x50 ;  /* 0x0000005000057882 */ /* 0x000fe20000000000 */
[----:B------:R-:W-:Y:S01]  /*0250*/  SHF.L.U32 R2, R5, R0, RZ ;  /* 0x0000000005027219 */ /* 0x000fe200000006ff */
[----:B------:R-:W-:Y:S01]  /*0260*/  ULEA UR5, UR6, UR5, 0x18 ;  /* 0x0000000506057291 */ /* 0x000fe2000f8ec0ff */
[----:B------:R-:W-:Y:S01]  /*0270*/  IMAD.SHL.U32 R0, R0, 0x20, RZ ;  /* 0x0000002000007824 */ /* 0x000fe200078e00ff */
[----:B------:R-:W-:-:S04]  /*0280*/  SHF.L.U32 R3, R4, R3, RZ ;  /* 0x0000000304037219 */ /* 0x000fc800000006ff */
[----:B------:R-:W-:-:S05]  /*0290*/  LOP3.LUT R2, R3, R2, RZ, 0xfc, !PT ;  /* 0x0000000203027212 */ /* 0x000fca00078efcff */
[----:B------:R1:W-:Y:S04]  /*02a0*/  ATOMS.OR RZ, [UR5], R2 ;  /* 0x00000002ffff798c */ /* 0x0003e8000b000005 */
[----:B------:R1:W-:Y:S01]  /*02b0*/  STS [UR4], R0 ;  /* 0x00000000ff007988 */ /* 0x0003e20008000804 */
[----:B------:R-:W-:Y:S05]  /*02c0*/  BRA `(.L_x_2) ;  /* 0x0000000000107947 */ /* 0x000fea0003800000 */
.L_x_1:
[----:B------:R-:W-:Y:S01]  /*02d0*/  IMAD.MOV.U32 R0, RZ, RZ, -0x1 ;  /* 0xffffffffff007424 */ /* 0x000fe200078e00ff */
[----:B------:R-:W-:-:S04]  /*02e0*/  MOV R2, 0x310 ;  /* 0x0000031000027802 */ /* 0x000fc80000000f00 */
[----:B------:R1:W-:Y:S03]  /*02f0*/  STS [UR4], R0 ;  /* 0x00000000ff007988 */ /* 0x0003e60008000804 */
[----:B01----:R-:W-:Y:S05]  /*0300*/  CALL.REL.NOINC `($__internal_1_$__cuda_sm10x_tcgen05_guardrail_trap_phase_invalid_during_alloc) ;  /* 0x0000006400d47944 */ /* 0x003fea0003c00000 */
.L_x_2:
[----:B------:R-:W-:Y:S05]  /*0310*/  WARPSYNC.ALL ;  /* 0x0000000000007948 */ /* 0x000fea0003800000 */
[----:B------:R-:W-:Y:S01]  /*0320*/  NOP ;  /* 0x0000000000007918 */ /* 0x000fe20000000000 */
.L_x_0:
[----:B------:R-:W2:Y:S01]  /*0330*/  LDC.64 R28, c[0x0][0x398] ;  /* 0x0000e600ff1c7b82 */ /* 0x000ea20000000a00 */
[----:B------:R-:W3:Y:S01]  /*0340*/  S2R R5, SR_CTAID.X ;  /* 0x0000000000057919 */ /* 0x000ee20000002500 */
[----:B------:R-:W-:Y:S01]  /*0350*/  SHF.R.U32.HI R27, RZ, 0x5, R69 ;  /* 0x00000005ff1b7819 */ /* 0x000fe20000011645 */
[----:B------:R-:W-:Y:S01]  /*0360*/  UMOV UR13, 0x400 ;  /* 0x00000400000d7882 */ /* 0x000fe20000000000 */
[----:B------:R-:W4:Y:S01]  /*0370*/  LDCU.128 UR8, c[0x0][0x380] ;  /* 0x00007000ff0877ac */ /* 0x000f220008000c00 */
[----:B------:R-:W-:Y:S02]  /*0380*/  PRMT R84, RZ, 0x7610, R84 ;  /* 0x00007610ff547816 */ /* 0x000fe40000000054 */
[----:B------:R-:W-:Y:S01]  /*0390*/  SGXT.U32 R27, R27, 0x3 ;  /* 0x000000031b1b781a */ /* 0x000fe20000000000 */
[----:B------:R-:W5:Y:S01]  /*03a0*/  S2UR UR4, SR_CgaCtaId ;  /* 0x00000000000479c3 */ /* 0x000f620000008800 */
[----:B------:R-:W-:-:S07]  /*03b0*/  UMOV UR6, 0x1 ;  /* 0x0000000100067882 */ /* 0x000fce0000000000 */
[----:B------:R-:W1:Y:S02]  /*03c0*/  LDC.64 R66, c[0x0][0x3a0] ;  /* 0x0000e800ff427b82 */ /* 0x000e640000000a00 */
[----:B-12---:R-:W-:Y:S01]  /*03d0*/  VIADD R0, R29, 0xff ;  /* 0x000000ff1d007836 */ /* 0x006fe20000000000 */
[----:B------:R-:W-:-:S05]  /*03e0*/  IABS R23, R29 ;  /* 0x0000001d00177213 */ /* 0x000fca0000000000 */
[----:B------:R-:W1:Y:S01]  /*03f0*/  LDC.64 R80, c[0x0][0x3a8] ;  /* 0x0000ea00ff507b82 */ /* 0x000e620000000a00 */
[----:B------:R-:W-:Y:S01]  /*0400*/  SHF.R.S32.HI R3, RZ, 0x1f, R0 ;  /* 0x0000001fff037819 */ /* 0x000fe20000011400 */
[----:B-----5:R-:W-:-:S03]  /*0410*/  ULEA UR13, UR4, UR13, 0x18 ;  /* 0x0000000d040d7291 */ /* 0x020fc6000f8ec0ff */
[----:B------:R-:W-:-:S03]  /*0420*/  LEA.HI R3, R3, R0, RZ, 0x8 ;  /* 0x0000000003037211 */ /* 0x000fc600078f40ff */
[----:B------:R-:W-:Y:S01]  /*0430*/  BAR.SYNC.DEFER_BLOCKING 0x0 ;  /* 0x0000000000007b1d */ /* 0x000fe20000010000 */
[----:B---3--:R-:W-:Y:S02]  /*0440*/  IABS R8, R5 ;  /* 0x0000000500087213 */ /* 0x008fe40000000000 */
[----:B------:R-:W-:-:S05]  /*0450*/  SHF.R.S32.HI R3, RZ, 0x8, R3 ;  /* 0x00000008ff037819 */ /* 0x000fca0000011403 */
[----:B------:R-:W-:-:S05]  /*0460*/  IMAD.SHL.U32 R4, R3, 0x8, RZ ;  /* 0x0000000803047824 */ /* 0x000fca00078e00ff */
[-C--:B------:R-:W-:Y:S02]  /*0470*/  IABS R7, R4.reuse ;  /* 0x0000000400077213 */ /* 0x080fe40000000000 */
[----:B------:R-:W-:Y:S02]  /*0480*/  IABS R10, R4 ;  /* 0x00000004000a7213 */ /* 0x000fe40000000000 */
[----:B------:R-:W2:Y:S01]  /*0490*/  I2F.RP R0, R7 ;  /* 0x0000000700007306 */ /* 0x000ea20000209400 */
[----:B------:R-:W3:Y:S07]  /*04a0*/  LDS R14, [UR13] ;  /* 0x0000000dff0e7984 */ /* 0x000eee0008000800 */
[----:B--2---:R-:W2:Y:S02]  /*04b0*/  MUFU.RCP R0, R0 ;  /* 0x0000000000007308 */ /* 0x004ea40000001000 */
[----:B--2---:R-:W-:-:S02]  /*04c0*/  VIADD R2, R0, 0xffffffe ;  /* 0x0ffffffe00027836 */ /* 0x004fc40000000000 */
[----:B------:R-:W-:-:S04]  /*04d0*/  IMAD.MOV R0, RZ, RZ, -R10 ;  /* 0x000000ffff007224 */ /* 0x000fc800078e0a0a */
[----:B------:R2:W5:Y:S02]  /*04e0*/  F2I.FTZ.U32.TRUNC.NTZ R3, R2 ;  /* 0x0000000200037305 */ /* 0x000564000021f000 */
[----:B--2---:R-:W-:Y:S01]  /*04f0*/  IMAD.MOV.U32 R2, RZ, RZ, RZ ;  /* 0x000000ffff027224 */ /* 0x004fe200078e00ff */
[----:B---3--:R-:W-:Y:S01]  /*0500*/  R2UR UR12, R14 ;  /* 0x000000000e0c72ca */ /* 0x008fe200000e0000 */
[----:B-----5:R-:W-:-:S04]  /*0510*/  IMAD.MOV R6, RZ, RZ, -R3 ;  /* 0x000000ffff067224 */ /* 0x020fc800078e0a03 */
[----:B------:R-:W-:Y:S02]  /*0520*/  IMAD R9, R6, R7, RZ ;  /* 0x0000000706097224 */ /* 0x000fe400078e02ff */
[----:B------:R-:W-:Y:S02]  /*0530*/  IMAD.MOV.U32 R6, RZ, RZ, R8 ;  /* 0x000000ffff067224 */ /* 0x000fe400078e0008 */
[----:B------:R-:W-:-:S06]  /*0540*/  IMAD.HI.U32 R3, R3, R9, R2 ;  /* 0x0000000903037227 */ /* 0x000fcc00078e0002 */
[----:B------:R-:W-:-:S04]  /*0550*/  IMAD.HI.U32 R3, R3, R6, RZ ;  /* 0x0000000603037227 */ /* 0x000fc800078e00ff */
[----:B------:R-:W-:Y:S01]  /*0560*/  IMAD R0, R3, R0, R6 ;  /* 0x0000000003007224 */ /* 0x000fe200078e0206 */
[----:B------:R-:W-:Y:S04]  /*0570*/  BAR.SYNC.DEFER_BLOCKING 0x0 ;  /* 0x0000000000007b1d */ /* 0x000fe80000010000 */
[----:B------:R-:W-:-:S13]  /*0580*/  ISETP.GT.U32.AND P2, PT, R7, R0, PT ;  /* 0x000000000700720c */ /* 0x000fda0003f44070 */
[----:B------:R-:W-:Y:S02]  /*0590*/  @!P2 IMAD.IADD R0, R0, 0x1, -R7 ;  /* 0x000000010000a824 */ /* 0x000fe400078e0a07 */
[----:B------:R-:W-:Y:S01]  /*05a0*/  @!P2 VIADD R3, R3, 0x1 ;  /* 0x000000010303a836 */ /* 0x000fe20000000000 */
[----:B------:R-:W-:Y:S02]  /*05b0*/  ISETP.NE.AND P2, PT, R4, RZ, PT ;  /* 0x000000ff0400720c */ /* 0x000fe40003f45270 */
[----:B------:R-:W-:Y:S02]  /*05c0*/  ISETP.GE.U32.AND P0, PT, R0, R7, PT ;  /* 0x000000070000720c */ /* 0x000fe40003f06070 */
[----:B------:R-:W-:-:S04]  /*05d0*/  LOP3.LUT R0, R5, R4, RZ, 0x3c, !PT ;  /* 0x0000000405007212 */ /* 0x000fc800078e3cff */
[----:B------:R-:W-:Y:S01]  /*05e0*/  ISETP.GE.AND P3, PT, R0, RZ, PT ;  /* 0x000000ff0000720c */ /* 0x000fe20003f66270 */
[----:B------:R-:W-:-:S06]  /*05f0*/  VIADD R0, R28, 0x3f ;  /* 0x0000003f1c007836 */ /* 0x000fcc0000000000 */
[----:B------:R-:W-:-:S04]  /*0600*/  @P0 VIADD R3, R3, 0x1 ;  /* 0x0000000103030836 */ /* 0x000fc80000000000 */
[----:B------:R-:W-:Y:S01]  /*0610*/  IMAD.MOV.U32 R2, RZ, RZ, R3 ;  /* 0x000000ffff027224 */ /* 0x000fe200078e0003 */
[----:B------:R-:W-:-:S03]  /*0620*/  SHF.R.S32.HI R3, RZ, 0x1f, R0 ;  /* 0x0000001fff037819 */ /* 0x000fc60000011400 */
[----:B------:R-:W-:Y:S01]  /*0630*/  @!P3 IMAD.MOV R2, RZ, RZ, -R2 ;  /* 0x000000ffff02b224 */ /* 0x000fe200078e0a02 */
[----:B------:R-:W-:Y:S02]  /*0640*/  @!P2 LOP3.LUT R2, RZ, R4, RZ, 0x33, !PT ;  /* 0x00000004ff02a212 */ /* 0x000fe400078e33ff */
[----:B------:R-:W-:-:S03]  /*0650*/  LEA.HI R3, R3, R0, RZ, 0x6 ;  /* 0x0000000003037211 */ /* 0x000fc600078f30ff */
[----:B------:R-:W-:Y:S02]  /*0660*/  IMAD.SHL.U32 R10, R2, 0x8, RZ ;  /* 0x00000008020a7824 */ /* 0x000fe400078e00ff */
[----:B------:R-:W-:-:S03]  /*0670*/  IMAD.MOV R2, RZ, RZ, -R2 ;  /* 0x000000ffff027224 */ /* 0x000fc600078e0a02 */
[----:B------:R-:W-:Y:S01]  /*0680*/  LEA.HI.SX32 R3, R3, -R10, 0x1a ;  /* 0x8000000a03037211 */ /* 0x000fe200078fd2ff */
[----:B------:R-:W-:-:S03]  /*0690*/  IMAD R12, R4, R2, R5 ;  /* 0x00000002040c7224 */ /* 0x000fc600078e0205 */
[----:B------:R-:W-:Y:S02]  /*06a0*/  VIMNMX R11, PT, PT, R3, 0x8, PT ;  /* 0x00000008030b7848 */ /* 0x000fe40003fe0100 */
[----:B------:R-:W-:Y:S02]  /*06b0*/  IABS R9, R12 ;  /* 0x0000000c00097213 */ /* 0x000fe40000000000 */
[-C--:B------:R-:W-:Y:S02]  /*06c0*/  IABS R7, R11.reuse ;  /* 0x0000000b00077213 */ /* 0x080fe40000000000 */
[----:B------:R-:W-:Y:S02]  /*06d0*/  IABS R4, R11 ;  /* 0x0000000b00047213 */ /* 0x000fe40000000000 */
[----:B------:R-:W2:Y:S08]  /*06e0*/  I2F.RP R0, R7 ;  /* 0x0000000700007306 */ /* 0x000eb00000209400 */
[----:B--2---:R-:W2:Y:S02]  /*06f0*/  MUFU.RCP R0, R0 ;  /* 0x0000000000007308 */ /* 0x004ea40000001000 */
[----:B--2---:R-:W-:-:S02]  /*0700*/  VIADD R3, R0, 0xffffffe ;  /* 0x0ffffffe00037836 */ /* 0x004fc40000000000 */
[----:B------:R-:W-:-:S04]  /*0710*/  IMAD.MOV R0, RZ, RZ, -R4 ;  /* 0x000000ffff007224 */ /* 0x000fc800078e0a04 */
[----:B------:R-:W2:Y:S02]  /*0720*/  F2I.FTZ.U32.TRUNC.NTZ R3, R3 ;  /* 0x0000000300037305 */ /* 0x000ea4000021f000 */
[----:B--2---:R-:W-:-:S04]  /*0730*/  IMAD.MOV R6, RZ, RZ, -R3 ;  /* 0x000000ffff067224 */ /* 0x004fc800078e0a03 */
[----:B------:R-:W-:-:S04]  /*0740*/  IMAD.MOV.U32 R2, RZ, RZ, R6 ;  /* 0x000000ffff027224 */ /* 0x000fc800078e0006 */
[----:B------:R-:W-:Y:S02]  /*0750*/  IMAD R5, R2, R7, RZ ;  /* 0x0000000702057224 */ /* 0x000fe400078e02ff */
[----:B------:R-:W-:-:S04]  /*0760*/  IMAD.MOV.U32 R2, RZ, RZ, RZ ;  /* 0x000000ffff027224 */ /* 0x000fc800078e00ff */
[----:B------:R-:W-:Y:S01]  /*0770*/  IMAD.HI.U32 R2, R3, R5, R2 ;  /* 0x0000000503027227 */ /* 0x000fe200078e0002 */
[----:B------:R-:W-:Y:S01]  /*0780*/  IABS R3, R28 ;  /* 0x0000001c00037213 */ /* 0x000fe20000000000 */
[----:B------:R-:W2:Y:S04]  /*0790*/  I2F.RP R5, R23 ;  /* 0x0000001700057306 */ /* 0x000ea80000209400 */
[----:B------:R-:W-:-:S04]  /*07a0*/  IMAD.HI.U32 R2, R2, R9, RZ ;  /* 0x0000000902027227 */ /* 0x000fc800078e00ff */
[----:B------:R-:W-:Y:S01]  /*07b0*/  IMAD R0, R2, R0, R9 ;  /* 0x0000000002007224 */ /* 0x000fe200078e0209 */
[----:B------:R-:W3:Y:S04]  /*07c0*/  I2F.RP R4, R3 ;  /* 0x0000000300047306 */ /* 0x000ee80000209400 */
[----:B------:R-:W-:-:S04]  /*07d0*/  ISETP.GT.U32.AND P2, PT, R7, R0, PT ;  /* 0x000000000700720c */ /* 0x000fc80003f44070 */
[----:B--2---:R-:W2:Y:S08]  /*07e0*/  MUFU.RCP R5, R5 ;  /* 0x0000000500057308 */ /* 0x004eb00000001000 */
[----:B---3--:R-:W3:Y:S01]  /*07f0*/  MUFU.RCP R4, R4 ;  /* 0x0000000400047308 */ /* 0x008ee20000001000 */
[----:B------:R-:W-:Y:S02]  /*0800*/  @!P2 IMAD.IADD R0, R0, 0x1, -R7 ;  /* 0x000000010000a824 */ /* 0x000fe400078e0a07 */
[----:B------:R-:W-:Y:S01]  /*0810*/  @!P2 VIADD R2, R2, 0x1 ;  /* 0x000000010202a836 */ /* 0x000fe20000000000 */
[----:B------:R-:W-:-:S02]  /*0820*/  ISETP.NE.AND P2, PT, R11, RZ, PT ;  /* 0x000000ff0b00720c */ /* 0x000fc40003f45270 */
[----:B------:R-:W-:Y:S02]  /*0830*/  ISETP.GE.U32.AND P0, PT, R0, R7, PT ;  /* 0x000000070000720c */ /* 0x000fe40003f06070 */
[----:B------:R-:W-:Y:S01]  /*0840*/  LOP3.LUT R0, R12, R11, RZ, 0x3c, !PT ;  /* 0x0000000b0c007212 */ /* 0x000fe200078e3cff */
[----:B--2---:R-:W-:-:S03]  /*0850*/  VIADD R6, R5, 0xffffffe ;  /* 0x0ffffffe05067836 */ /* 0x004fc60000000000 */
[----:B------:R-:W-:Y:S01]  /*0860*/  ISETP.GE.AND P3, PT, R0, RZ, PT ;  /* 0x000000ff0000720c */ /* 0x000fe20003f66270 */
[----:B------:R2:W5:Y:S01]  /*0870*/  F2I.FTZ.U32.TRUNC.NTZ R7, R6 ;  /* 0x0000000600077305 */ /* 0x000562000021f000 */
[----:B------:R-:W-:Y:S01]  /*0880*/  SHF.R.U32.HI R0, RZ, 0x5, R69 ;  /* 0x00000005ff007819 */ /* 0x000fe20000011645 */
[----:B---3--:R-:W-:-:S03]  /*0890*/  VIADD R5, R4, 0xffffffe ;  /* 0x0ffffffe04057836 */ /* 0x008fc60000000000 */
[----:B------:R-:W-:Y:S01]  /*08a0*/  R2UR UR7, R0 ;  /* 0x00000000000772ca */ /* 0x000fe200000e0000 */
[----:B------:R-:W-:Y:S02]  /*08b0*/  @P0 VIADD R2, R2, 0x1 ;  /* 0x0000000102020836 */ /* 0x000fe40000000000 */
[----:B--2---:R-:W-:Y:S01]  /*08c0*/  IMAD.MOV.U32 R6, RZ, RZ, RZ ;  /* 0x000000ffff067224 */ /* 0x004fe200078e00ff */
[----:B------:R-:W2:Y:S03]  /*08d0*/  F2I.FTZ.U32.TRUNC.NTZ R5, R5 ;  /* 0x0000000500057305 */ /* 0x000ea6000021f000 */
[----:B------:R-:W-:Y:S01]  /*08e0*/  @!P3 IMAD.MOV R2, RZ, RZ, -R2 ;  /* 0x000000ffff02b224 */ /* 0x000fe200078e0a02 */
[----:B------:R-:W-:Y:S01]  /*08f0*/  @!P2 LOP3.LUT R2, RZ, R11, RZ, 0x33, !PT ;  /* 0x0000000bff02a212 */ /* 0x000fe200078e33ff */
[----:B-----5:R-:W-:-:S04]  /*0900*/  IMAD.MOV R4, RZ, RZ, -R7 ;  /* 0x000000ffff047224 */ /* 0x020fc800078e0a07 */
[----:B------:R-:W-:Y:S02]  /*0910*/  IMAD.SHL.U32 R68, R2, 0x100, RZ ;  /* 0x0000010002447824 */ /* 0x000fe400078e00ff */
[----:B------:R-:W-:Y:S02]  /*0920*/  IMAD R9, R4, R23, RZ ;  /* 0x0000001704097224 */ /* 0x000fe400078e02ff */
[----:B------:R-:W-:Y:S01]  /*0930*/  IMAD.MOV R2, RZ, RZ, -R2 ;  /* 0x000000ffff027224 */ /* 0x000fe200078e0a02 */
[C---:B------:R-:W-:Y:S01]  /*0940*/  LOP3.LUT R27, R68.reuse, R27, RZ, 0xfc, !PT ;  /* 0x0000001b441b7212 */ /* 0x040fe200078efcff */
[----:B------:R-:W-:Y:S01]  /*0950*/  IMAD.HI.U32 R0, R7, R9, R6 ;  /* 0x0000000907007227 */ /* 0x000fe200078e0006 */
[----:B------:R-:W-:Y:S02]  /*0960*/  LOP3.LUT R7, R69, 0x3f, RZ, 0xc0, !PT ;  /* 0x0000003f45077812 */ /* 0x000fe400078ec0ff */
[C---:B------:R-:W-:Y:S01]  /*0970*/  LOP3.LUT R13, R27.reuse, 0x8, RZ, 0xfc, !PT ;  /* 0x000000081b0d7812 */ /* 0x040fe200078efcff */
[----:B--2---:R-:W-:Y:S01]  /*0980*/  IMAD.MOV R4, RZ, RZ, -R5 ;  /* 0x000000ffff047224 */ /* 0x004fe200078e0a05 */
[----:B------:R-:W-:Y:S01]  /*0990*/  LOP3.LUT R57, R27, 0x30, RZ, 0xfc, !PT ;  /* 0x000000301b397812 */ /* 0x000fe200078efcff */
[----:B------:R-:W-:Y:S01]  /*09a0*/  IMAD R2, R11, R2, R12 ;  /* 0x000000020b027224 */ /* 0x000fe200078e020c */
[----:B------:R-:W-:Y:S01]  /*09b0*/  IABS R8, R13 ;  /* 0x0000000d00087213 */ /* 0x000fe20000000000 */
[----:B------:R-:W-:Y:S01]  /*09c0*/  VIADD R25, R68, UR7 ;  /* 0x0000000744197c36 */ /* 0x000fe20008000000 */
[----:B------:R-:W-:Y:S01]  /*09d0*/  LOP3.LUT R65, R27, 0x10, RZ, 0xfc, !PT ;  /* 0x000000101b417812 */ /* 0x000fe200078efcff */
[----:B------:R-:W-:Y:S01]  /*09e0*/  IMAD R9, R4, R3, RZ ;  /* 0x0000000304097224 */ /* 0x000fe200078e02ff */
[----:B------:R-:W-:Y:S01]  /*09f0*/  IABS R54, R57 ;  /* 0x0000003900367213 */ /* 0x000fe20000000000 */
[----:B------:R-:W-:Y:S01]  /*0a00*/  IMAD.HI.U32 R6, R0, R8, RZ ;  /* 0x0000000800067227 */ /* 0x000fe200078e00ff */
[----:B------:R-:W-:-:S02]  /*0a10*/  IABS R62, R65 ;  /* 0x00000041003e7213 */ /* 0x000fc40000000000 */
[C---:B------:R-:W-:Y:S01]  /*0a20*/  LOP3.LUT R49, R27.reuse, 0x60, RZ, 0xfc, !PT ;  /* 0x000000601b317812 */ /* 0x040fe200078efcff */
[----:B------:R-:W-:Y:S01]  /*0a30*/  IMAD.MOV.U32 R4, RZ, RZ, RZ ;  /* 0x000000ffff047224 */ /* 0x000fe200078e00ff */
[----:B------:R-:W-:Y:S01]  /*0a40*/  LOP3.LUT R63, R27, 0x20, RZ, 0xfc, !PT ;  /* 0x000000201b3f7812 */ /* 0x000fe200078efcff */
[----:B------:R-:W-:Y:S01]  /*0a50*/  IMAD.IADD R2, R10, 0x1, R2 ;  /* 0x000000010a027824 */ /* 0x000fe200078e0202 */
[----:B------:R-:W-:Y:S01]  /*0a60*/  IABS R18, R49 ;  /* 0x0000003100127213 */ /* 0x000fe20000000000 */
[----:B------:R-:W-:Y:S01]  /*0a70*/  IMAD.MOV R6, RZ, RZ, -R6 ;  /* 0x000000ffff067224 */ /* 0x000fe200078e0a06 */
[----:B------:R-:W-:Y:S01]  /*0a80*/  IABS R58, R63 ;  /* 0x0000003f003a7213 */ /* 0x000fe20000000000 */
[----:B------:R-:W-:Y:S01]  /*0a90*/  VIADD R50, R25, 0x58 ;  /* 0x0000005819327836 */ /* 0x000fe20000000000 */
[C---:B------:R-:W-:Y:S01]  /*0aa0*/  LOP3.LUT R59, R27.reuse, 0x28, RZ, 0xfc, !PT ;  /* 0x000000281b3b7812 */ /* 0x040fe200078efcff */
[----:B------:R-:W-:Y:S01]  /*0ab0*/  IMAD.HI.U32 R10, R0, R54, RZ ;  /* 0x00000036000a7227 */ /* 0x000fe200078e00ff */
[----:B------:R-:W-:-:S02]  /*0ac0*/  LOP3.LUT R113, R27, 0x40, RZ, 0xfc, !PT ;  /* 0x000000401b717812 */ /* 0x000fc400078efcff */
[----:B------:R-:W-:Y:S01]  /*0ad0*/  IABS R19, R50 ;  /* 0x0000003200137213 */ /* 0x000fe20000000000 */
[----:B------:R-:W-:Y:S01]  /*0ae0*/  IMAD.HI.U32 R5, R5, R9, R4 ;  /* 0x0000000905057227 */ /* 0x000fe200078e0004 */
[----:B------:R-:W-:Y:S02]  /*0af0*/  IABS R56, R59 ;  /* 0x0000003b00387213 */ /* 0x000fe40000000000 */
[----:B------:R-:W-:Y:S01]  /*0b00*/  LOP3.LUT R112, R27, 0x48, RZ, 0xfc, !PT ;  /* 0x000000481b707812 */ /* 0x000fe200078efcff */
[----:B------:R-:W-:Y:S01]  /*0b10*/  IMAD R4, R23, R6, R8 ;  /* 0x0000000617047224 */ /* 0x000fe200078e0208 */
[----:B------:R-:W-:Y:S01]  /*0b20*/  IABS R22, R113 ;  /* 0x0000007100167213 */ /* 0x000fe20000000000 */
[----:B------:R-:W-:Y:S01]  /*0b30*/  VIADD R61, R25, 0x38 ;  /* 0x00000038193d7836 */ /* 0x000fe20000000000 */
[----:B------:R-:W-:Y:S01]  /*0b40*/  IABS R21, R112 ;  /* 0x0000007000157213 */ /* 0x000fe20000000000 */
[----:B------:R-:W-:Y:S01]  /*0b50*/  IMAD.HI.U32 R6, R0, R62, RZ ;  /* 0x0000003e00067227 */ /* 0x000fe200078e00ff */
[----:B------:R-:W-:-:S02]  /*0b60*/  LOP3.LUT R51, R27, 0x50, RZ, 0xfc, !PT ;  /* 0x000000501b337812 */ /* 0x000fc400078efcff */
[----:B------:R-:W-:Y:S01]  /*0b70*/  IABS R52, R61 ;  /* 0x0000003d00347213 */ /* 0x000fe20000000000 */
[----:B------:R-:W-:Y:S01]  /*0b80*/  IMAD.MOV R10, RZ, RZ, -R10 ;  /* 0x000000ffff0a7224 */ /* 0x000fe200078e0a0a */
[----:B------:R-:W-:Y:S01]  /*0b90*/  IABS R20, R51 ;  /* 0x0000003300147213 */ /* 0x000fe20000000000 */
[----:B------:R-:W-:Y:S01]  /*0ba0*/  IMAD.MOV R6, RZ, RZ, -R6 ;  /* 0x000000ffff067224 */ /* 0x000fe200078e0a06 */
[----:B------:R-:W-:Y:S01]  /*0bb0*/  LOP3.LUT R48, R27, 0x68, RZ, 0xfc, !PT ;  /* 0x000000681b307812 */ /* 0x000fe200078efcff */
[----:B------:R-:W-:Y:S01]  /*0bc0*/  IMAD R54, R23, R10, R54 ;  /* 0x0000000a17367224 */ /* 0x000fe200078e0236 */
[----:B------:R-:W-:Y:S01]  /*0bd0*/  LOP3.LUT R47, R27, 0x70, RZ, 0xfc, !PT ;  /* 0x000000701b2f7812 */ /* 0x000fe200078efcff */
[----:B------:R-:W-:Y:S01]  /*0be0*/  IMAD.HI.U32 R10, R0, R19, RZ ;  /* 0x00000013000a7227 */ /* 0x000fe200078e00ff */
[----:B------:R-:W-:Y:S02]  /*0bf0*/  IABS R17, R48 ;  /* 0x0000003000117213 */ /* 0x000fe40000000000 */
[----:B------:R-:W-:Y:S01]  /*0c00*/  IABS R16, R47 ;  /* 0x0000002f00107213 */ /* 0x000fe20000000000 */
[----:B------:R-:W-:Y:S01]  /*0c10*/  IMAD R62, R23, R6, R62 ;  /* 0x00000006173e7224 */ /* 0x000fe200078e023e */
[C---:B------:R-:W-:Y:S01]  /*0c20*/  LOP3.LUT R45, R27.reuse, 0x80, RZ, 0xfc, !PT ;  /* 0x000000801b2d7812 */ /* 0x040fe200078efcff */
[----:B------:R-:W-:Y:S01]  /*0c30*/  IMAD R2, R2, 0x40, R7 ;  /* 0x0000004002027824 */ /* 0x000fe200078e0207 */
[----:B------:R-:W-:Y:S01]  /*0c40*/  LOP3.LUT R43, R27, 0x88, RZ, 0xfc, !PT ;  /* 0x000000881b2b7812 */ /* 0x000fe200078efcff */
[----:B------:R-:W-:Y:S01]  /*0c50*/  IMAD.HI.U32 R6, R0, R52, RZ ;  /* 0x0000003400067227 */ /* 0x000fe200078e00ff */
[----:B------:R-:W-:-:S02]  /*0c60*/  ISETP.GT.U32.AND P4, PT, R23, R62, PT ;  /* 0x0000003e1700720c */ /* 0x000fc40003f84070 */
[----:B------:R-:W-:Y:S01]  /*0c70*/  ISETP.GE.AND P5, PT, R2, RZ, PT ;  /* 0x000000ff0200720c */ /* 0x000fe20003fa6270 */
[----:B------:R-:W-:Y:S01]  /*0c80*/  IMAD.MOV R10, RZ, RZ, -R10 ;  /* 0x000000ffff0a7224 */ /* 0x000fe200078e0a0a */
[----:B------:R-:W-:Y:S01]  /*0c90*/  ISETP.GE.AND P3, PT, R13, RZ, PT ;  /* 0x000000ff0d00720c */ /* 0x000fe20003f66270 */
[----:B------:R-:W-:Y:S01]  /*0ca0*/  IMAD.MOV R6, RZ, RZ, -R6 ;  /* 0x000000ffff067224 */ /* 0x000fe200078e0a06 */
[----:B------:R-:W-:Y:S01]  /*0cb0*/  IABS R13, R43 ;  /* 0x0000002b000d7213 */ /* 0x000fe20000000000 */
[C---:B------:R-:W-:Y:S01]  /*0cc0*/  IMAD R19, R23.reuse, R10, R19 ;  /* 0x0000000a17137224 */ /* 0x040fe200078e0213 */
[----:B------:R-:W-:Y:S01]  /*0cd0*/  IABS R10, R2 ;  /* 0x00000002000a7213 */ /* 0x000fe20000000000 */
[----:B------:R-:W-:Y:S01]  /*0ce0*/  IMAD R52, R23, R6, R52 ;  /* 0x0000000617347224 */ /* 0x000fe200078e0234 */
[C---:B------:R-:W-:Y:S01]  /*0cf0*/  LOP3.LUT R41, R27.reuse, 0x90, RZ, 0xfc, !PT ;  /* 0x000000901b297812 */ /* 0x040fe200078efcff */
[----:B------:R-:W-:Y:S01]  /*0d00*/  IMAD.HI.U32 R6, R0, R18, RZ ;  /* 0x0000001200067227 */ /* 0x000fe200078e00ff */
[----:B------:R-:W-:-:S02]  /*0d10*/  LOP3.LUT R37, R27, 0xa0, RZ, 0xfc, !PT ;  /* 0x000000a01b257812 */ /* 0x000fc400078efcff */
[----:B------:R-:W-:Y:S01]  /*0d20*/  LOP3.LUT R35, R27, 0xa8, RZ, 0xfc, !PT ;  /* 0x000000a81b237812 */ /* 0x000fe200078efcff */
[----:B------:R-:W-:Y:S01]  /*0d30*/  IMAD.HI.U32 R5, R5, R10, RZ ;  /* 0x0000000a05057227 */ /* 0x000fe200078e00ff */
[----:B------:R-:W-:Y:S02]  /*0d40*/  IABS R24, R37 ;  /* 0x0000002500187213 */ /* 0x000fe40000000000 */
[C---:B------:R-:W-:Y:S01]  /*0d50*/  LOP3.LUT R33, R27.reuse, 0xb0, RZ, 0xfc, !PT ;  /* 0x000000b01b217812 */ /* 0x040fe200078efcff */
[----:B------:R-:W-:Y:S01]  /*0d60*/  IMAD.MOV R6, RZ, RZ, -R6 ;  /* 0x000000ffff067224 */ /* 0x000fe200078e0a06 */
[----:B------:R-:W-:Y:S01]  /*0d70*/  LOP3.LUT R114, R27, 0xc0, RZ, 0xfc, !PT ;  /* 0x000000c01b727812 */ /* 0x000fe200078efcff */
[----:B------:R-:W-:Y:S01]  /*0d80*/  IMAD.MOV R5, RZ, RZ, -R5 ;  /* 0x000000ffff057224 */ /* 0x000fe200078e0a05 */
[----:B------:R-:W-:Y:S01]  /*0d90*/  IABS R44, R33 ;  /* 0x00000021002c7213 */ /* 0x000fe20000000000 */
[----:B------:R-:W-:Y:S01]  /*0da0*/  IMAD R18, R23, R6, R18 ;  /* 0x0000000617127224 */ /* 0x000fe200078e0212 */
[----:B------:R-:W-:Y:S01]  /*0db0*/  IABS R42, R114 ;  /* 0x00000072002a7213 */ /* 0x000fe20000000000 */
[----:B------:R-:W-:Y:S01]  /*0dc0*/  IMAD R6, R3, R5, R10 ;  /* 0x0000000503067224 */ /* 0x000fe200078e020a */
[----:B------:R-:W-:Y:S01]  /*0dd0*/  LOP3.LUT R119, R27, 0xc8, RZ, 0xfc, !PT ;  /* 0x000000c81b777812 */ /* 0x000fe200078efcff */
[----:B------:R-:W-:Y:S01]  /*0de0*/  VIADD R64, R25, 0x18 ;  /* 0x0000001819407836 */ /* 0x000fe20000000000 */
[----:B------:R-:W-:Y:S01]  /*0df0*/  LOP3.LUT R115, R27, 0xd0, RZ, 0xfc, !PT ;  /* 0x000000d01b737812 */ /* 0x000fe200078efcff */
[----:B------:R-:W-:Y:S01]  /*0e00*/  IMAD.HI.U32 R8, R0, R58, RZ ;  /* 0x0000003a00087227 */ /* 0x000fe200078e00ff */
[----:B------:R-:W-:-:S02]  /*0e10*/  ISETP.GT.U32.AND P0, PT, R3, R6, PT ;  /* 0x000000060300720c */ /* 0x000fc40003f04070 */
[----:B------:R-:W-:Y:S01]  /*0e20*/  IABS R60, R64 ;  /* 0x00000040003c7213 */ /* 0x000fe20000000000 */
[----:B------:R-:W-:Y:S01]  /*0e30*/  IMAD.MOV R8, RZ, RZ, -R8 ;  /* 0x000000ffff087224 */ /* 0x000fe200078e0a08 */
[C---:B------:R-:W-:Y:S01]  /*0e40*/  LOP3.LUT R118, R27.reuse, 0xe0, RZ, 0xfc, !PT ;  /* 0x000000e01b767812 */ /* 0x040fe200078efcff */
[C---:B------:R-:W-:Y:S01]  /*0e50*/  IMAD.HI.U32 R9, R0.reuse, R56, RZ ;  /* 0x0000003800097227 */ /* 0x040fe200078e00ff */
[----:B------:R-:W-:Y:S02]  /*0e60*/  IABS R40, R115 ;  /* 0x0000007300287213 */ /* 0x000fe40000000000 */
[----:B------:R-:W-:Y:S01]  /*0e70*/  IABS R30, R118 ;  /* 0x00000076001e7213 */ /* 0x000fe20000000000 */
[----:B------:R-:W-:Y:S01]  /*0e80*/  IMAD.HI.U32 R7, R0, R60, RZ ;  /* 0x0000003c00077227 */ /* 0x000fe200078e00ff */
[----:B------:R-:W-:Y:S02]  /*0e90*/  LOP3.LUT R116, R27, 0xe8, RZ, 0xfc, !PT ;  /* 0x000000e81b747812 */ /* 0x000fe400078efcff */
[----:B------:R-:W-:Y:S01]  /*0ea0*/  IABS R53, R27 ;  /* 0x0000001b00357213 */ /* 0x000fe20000000000 */
[----:B------:R-:W-:Y:S01]  /*0eb0*/  @!P0 IMAD.IADD R6, R6, 0x1, -R3 ;  /* 0x0000000106068824 */ /* 0x000fe200078e0a03 */
[----:B------:R-:W-:Y:S01]  /*0ec0*/  ISETP.NE.AND P0, PT, R28, RZ, PT ;  /* 0x000000ff1c00720c */ /* 0x000fe20003f05270 */
[----:B------:R-:W-:Y:S01]  /*0ed0*/  IMAD.MOV R7, RZ, RZ, -R7 ;  /* 0x000000ffff077224 */ /* 0x000fe200078e0a07 */
[----:B------:R-:W-:Y:S01]  /*0ee0*/  IABS R38, R116 ;  /* 0x0000007400267213 */ /* 0x000fe20000000000 */
[----:B------:R-:W-:Y:S01]  /*0ef0*/  IMAD R58, R23, R8, R58 ;  /* 0x00000008173a7224 */ /* 0x000fe200078e023a */
[----:B------:R-:W-:Y:S01]  /*0f00*/  ISETP.GT.U32.AND P2, PT, R3, R6, PT ;  /* 0x000000060300720c */ /* 0x000fe20003f44070 */
[----:B------:R-:W-:-:S02]  /*0f10*/  IMAD R60, R23, R7, R60 ;  /* 0x00000007173c7224 */ /* 0x000fc400078e023c */
[----:B------:R-:W-:Y:S02]  /*0f20*/  @!P4 IMAD.IADD R62, R62, 0x1, -R23 ;  /* 0x000000013e3ec824 */ /* 0x000fe400078e0a17 */
[----:B------:R-:W-:Y:S02]  /*0f30*/  IMAD.MOV R9, RZ, RZ, -R9 ;  /* 0x000000ffff097224 */ /* 0x000fe400078e0a09 */
[----:B------:R-:W-:Y:S01]  /*0f40*/  IMAD.HI.U32 R7, R0, R22, RZ ;  /* 0x0000001600077227 */ /* 0x000fe200078e00ff */
[----:B------:R-:W-:-:S03]  /*0f50*/  ISETP.GT.U32.AND P6, PT, R23, R62, PT ;  /* 0x0000003e1700720c */ /* 0x000fc60003fc4070 */
[C---:B------:R-:W-:Y:S02]  /*0f60*/  IMAD R56, R23.reuse, R9, R56 ;  /* 0x0000000917387224 */ /* 0x040fe400078e0238 */
[----:B------:R-:W-:Y:S01]  /*0f70*/  @!P2 IMAD.IADD R6, R6, 0x1, -R3 ;  /* 0x000000010606a824 */ /* 0x000fe200078e0a03 */
[----:B------:R-:W-:Y:S01]  /*0f80*/  ISETP.GT.U32.AND P2, PT, R23, R4, PT ;  /* 0x000000041700720c */ /* 0x000fe20003f44070 */
[----:B------:R-:W-:-:S04]  /*0f90*/  IMAD.HI.U32 R8, R0, R21, RZ ;  /* 0x0000001500087227 */ /* 0x000fc800078e00ff */
[----:B------:R-:W-:Y:S02]  /*0fa0*/  IMAD.MOV.U32 R82, RZ, RZ, R6 ;  /* 0x000000ffff527224 */ /* 0x000fe400078e0006 */
[----:B------:R-:W-:Y:S02]  /*0fb0*/  IMAD.MOV R7, RZ, RZ, -R7 ;  /* 0x000000ffff077224 */ /* 0x000fe400078e0a07 */
[----:B------:R-:W-:Y:S01]  /*0fc0*/  @!P5 IMAD.MOV R82, RZ, RZ, -R82 ;  /* 0x000000ffff52d224 */ /* 0x000fe200078e0a52 */
[C---:B------:R-:W-:Y:S01]  /*0fd0*/  ISETP.GT.U32.AND P5, PT, R23.reuse, R60, PT ;  /* 0x0000003c1700720c */ /* 0x040fe20003fa4070 */
[--C-:B------:R-:W-:Y:S01]  /*0fe0*/  @!P6 IMAD.IADD R62, R62, 0x1, -R23.reuse ;  /* 0x000000013e3ee824 */ /* 0x100fe200078e0a17 */
[----:B------:R-:W-:Y:S01]  /*0ff0*/  @!P0 LOP3.LUT R82, RZ, R28, RZ, 0x33, !PT ;  /* 0x0000001cff528212 */ /* 0x000fe200078e33ff */
[----:B------:R-:W-:Y:S01]  /*1000*/  @!P2 IMAD.IADD R4, R4, 0x1, -R23 ;  /* 0x000000010404a824 */ /* 0x000fe200078e0a17 */
[C---:B------:R-:W-:Y:S01]  /*1010*/  ISETP.GT.U32.AND P2, PT, R23.reuse, R58, PT ;  /* 0x0000003a1700720c */ /* 0x040fe20003f44070 */
[----:B------:R-:W-:Y:S01]  /*1020*/  IMAD.MOV R8, RZ, RZ, -R8 ;  /* 0x000000ffff087224 */ /* 0x000fe200078e0a08 */
[C---:B------:R-:W-:Y:S01]  /*1030*/  ISETP.GT.U32.AND P0, PT, R23.reuse, R56, PT ;  /* 0x000000381700720c */ /* 0x040fe20003f04070 */
[C---:B------:R-:W-:Y:S01]  /*1040*/  IMAD R22, R23.reuse, R7, R22 ;  /* 0x0000000717167224 */ /* 0x040fe200078e0216 */
[C---:B------:R-:W-:Y:S01]  /*1050*/  ISETP.GT.U32.AND P4, PT, R23.reuse, R4, PT ;  /* 0x000000041700720c */ /* 0x040fe20003f84070 */
[----:B------:R-:W-:Y:S01]  /*1060*/  IMAD.HI.U32 R9, R0, R20, RZ ;  /* 0x0000001400097227 */ /* 0x000fe200078e00ff */
[----:B------:R-:W-:-:S02]  /*1070*/  ISETP.GT.U32.AND P6, PT, R23, R52, PT ;  /* 0x000000341700720c */ /* 0x000fc40003fc4070 */
[----:B------:R-:W-:Y:S01]  /*1080*/  IABS R28, R119 ;  /* 0x00000077001c7213 */ /* 0x000fe20000000000 */
[----:B------:R-:W-:Y:S02]  /*1090*/  @!P5 IMAD.IADD R60, R60, 0x1, -R23 ;  /* 0x000000013c3cd824 */ /* 0x000fe400078e0a17 */
[C---:B------:R-:W-:Y:S02]  /*10a0*/  IMAD R21, R23.reuse, R8, R21 ;  /* 0x0000000817157224 */ /* 0x040fe400078e0215 */
[--C-:B------:R-:W-:Y:S01]  /*10b0*/  @!P2 IMAD.IADD R58, R58, 0x1, -R23.reuse ;  /* 0x000000013a3aa824 */ /* 0x100fe200078e0a17 */
[C---:B------:R-:W-:Y:S01]  /*10c0*/  ISETP.GT.U32.AND P5, PT, R23.reuse, R60, PT ;  /* 0x0000003c1700720c */ /* 0x040fe20003fa4070 */
[--C-:B------:R-:W-:Y:S01]  /*10d0*/  @!P0 IMAD.IADD R56, R56, 0x1, -R23.reuse ;  /* 0x0000000138388824 */ /* 0x100fe200078e0a17 */
[C---:B------:R-:W-:Y:S01]  /*10e0*/  ISETP.GT.U32.AND P2, PT, R23.reuse, R54, PT ;  /* 0x000000361700720c */ /* 0x040fe20003f44070 */
[----:B------:R-:W-:Y:S01]  /*10f0*/  @!P4 IMAD.IADD R4, R4, 0x1, -R23 ;  /* 0x000000010404c824 */ /* 0x000fe200078e0a17 */
[C---:B------:R-:W-:Y:S01]  /*1100*/  ISETP.GT.U32.AND P4, PT, R23.reuse, R58, PT ;  /* 0x0000003a1700720c */ /* 0x040fe20003f84070 */
[----:B------:R-:W-:Y:S01]  /*1110*/  IMAD.MOV R9, RZ, RZ, -R9 ;  /* 0x000000ffff097224 */ /* 0x000fe200078e0a09 */
[----:B------:R-:W-:Y:S01]  /*1120*/  ISETP.GT.U32.AND P0, PT, R23, R22, PT ;  /* 0x000000161700720c */ /* 0x000fe20003f04070 */
[----:B------:R-:W-:-:S02]  /*1130*/  @!P6 IMAD.IADD R52, R52, 0x1, -R23 ;  /* 0x000000013434e824 */ /* 0x000fc400078e0a17 */
[----:B------:R-:W-:Y:S02]  /*1140*/  IMAD R20, R23, R9, R20 ;  /* 0x0000000917147224 */ /* 0x000fe400078e0214 */
[----:B------:R-:W-:Y:S02]  /*1150*/  VIADD R46, R25, 0x78 ;  /* 0x00000078192e7836 */ /* 0x000fe40000000000 */
[--C-:B------:R-:W-:Y:S01]  /*1160*/  @!P5 IMAD.IADD R60, R60, 0x1, -R23.reuse ;  /* 0x000000013c3cd824 */ /* 0x100fe200078e0a17 */
[C---:B------:R-:W-:Y:S01]  /*1170*/  ISETP.GT.U32.AND P5, PT, R23.reuse, R56, PT ;  /* 0x000000381700720c */ /* 0x040fe20003fa4070 */
[--C-:B------:R-:W-:Y:S01]  /*1180*/  @!P2 IMAD.IADD R54, R54, 0x1, -R23.reuse ;  /* 0x000000013636a824 */ /* 0x100fe200078e0a17 */
[C---:B------:R-:W-:Y:S01]  /*1190*/  ISETP.GT.U32.AND P2, PT, R23.reuse, R20, PT ;  /* 0x000000141700720c */ /* 0x040fe20003f44070 */
[--C-:B------:R-:W-:Y:S01]  /*11a0*/  @!P4 IMAD.IADD R58, R58, 0x1, -R23.reuse ;  /* 0x000000013a3ac824 */ /* 0x100fe200078e0a17 */
[C---:B------:R-:W-:Y:S01]  /*11b0*/  ISETP.GT.U32.AND P4, PT, R23.reuse, R21, PT ;  /* 0x000000151700720c */ /* 0x040fe20003f84070 */
[----:B------:R-:W-:Y:S01]  /*11c0*/  @!P0 IMAD.IADD R22, R22, 0x1, -R23 ;  /* 0x0000000116168824 */ /* 0x000fe200078e0a17 */
[----:B------:R-:W-:Y:S01]  /*11d0*/  ISETP.GT.U32.AND P6, PT, R23, R54, PT ;  /* 0x000000361700720c */ /* 0x000fe20003fc4070 */
[----:B------:R-:W-:Y:S01]  /*11e0*/  IMAD.HI.U32 R7, R0, R17, RZ ;  /* 0x0000001100077227 */ /* 0x000fe200078e00ff */
[----:B------:R-:W-:-:S02]  /*11f0*/  IABS R15, R46 ;  /* 0x0000002e000f7213 */ /* 0x000fc40000000000 */
[----:B------:R-:W-:Y:S01]  /*1200*/  ISETP.GT.U32.AND P0, PT, R23, R52, PT ;  /* 0x000000341700720c */ /* 0x000fe20003f04070 */
[----:B------:R-:W-:-:S04]  /*1210*/  IMAD.HI.U32 R8, R0, R16, RZ ;  /* 0x0000001000087227 */ /* 0x000fc800078e00ff */
[--C-:B------:R-:W-:Y:S01]  /*1220*/  @!P5 IMAD.IADD R56, R56, 0x1, -R23.reuse ;  /* 0x000000013838d824 */ /* 0x100fe200078e0a17 */
[----:B------:R-:W-:Y:S01]  /*1230*/  ISETP.GT.U32.AND P5, PT, R23, R22, PT ;  /* 0x000000161700720c */ /* 0x000fe20003fa4070 */
[----:B------:R-:W-:Y:S01]  /*1240*/  @!P4 IMAD.IADD R21, R21, 0x1, -R23 ;  /* 0x000000011515c824 */ /* 0x000fe200078e0a17 */
[----:B------:R-:W-:Y:S01]  /*1250*/  ISETP.GT.U32.AND P4, PT, R23, R19, PT ;  /* 0x000000131700720c */ /* 0x000fe20003f84070 */
[----:B------:R-:W-:-:S04]  /*1260*/  IMAD.HI.U32 R9, R0, R15, RZ ;  /* 0x0000000f00097227 */ /* 0x000fc800078e00ff */
[----:B------:R-:W-:Y:S01]  /*1270*/  @!P6 IMAD.IADD R54, R54, 0x1, -R23 ;  /* 0x000000013636e824 */ /* 0x000fe200078e0a17 */
[C---:B------:R-:W-:Y:S01]  /*1280*/  ISETP.GT.U32.AND P6, PT, R23.reuse, R21, PT ;  /* 0x000000151700720c */ /* 0x040fe20003fc4070 */
[----:B------:R-:W-:Y:S02]  /*1290*/  IMAD.MOV R14, RZ, RZ, -R9 ;  /* 0x000000ffff0e7224 */ /* 0x000fe400078e0a09 */
[----:B------:R-:W-:Y:S02]  /*12a0*/  @!P2 IMAD.IADD R20, R20, 0x1, -R23 ;  /* 0x000000011414a824 */ /* 0x000fe400078e0a17 */
[----:B------:R-:W-:Y:S02]  /*12b0*/  IMAD.MOV R12, RZ, RZ, -R7 ;  /* 0x000000ffff0c7224 */ /* 0x000fe400078e0a07 */
[----:B------:R-:W-:Y:S01]  /*12c0*/  IMAD.MOV R8, RZ, RZ, -R8 ;  /* 0x000000ffff087224 */ /* 0x000fe200078e0a08 */
[C---:B------:R-:W-:Y:S01]  /*12d0*/  ISETP.GT.U32.AND P2, PT, R23.reuse, R20, PT ;  /* 0x000000141700720c */ /* 0x040fe20003f44070 */
[C---:B------:R-:W-:Y:S01]  /*12e0*/  IMAD R15, R23.reuse, R14, R15 ;  /* 0x0000000e170f7224 */ /* 0x040fe200078e020f */
[----:B------:R-:W-:Y:S01]  /*12f0*/  IABS R14, R45 ;  /* 0x0000002d000e7213 */ /* 0x000fe20000000000 */
[C---:B------:R-:W-:Y:S01]  /*1300*/  IMAD R17, R23.reuse, R12, R17 ;  /* 0x0000000c17117224 */ /* 0x040fe200078e0211 */
[----:B------:R-:W-:Y:S01]  /*1310*/  IABS R12, R41 ;  /* 0x00000029000c7213 */ /* 0x000fe20000000000 */
[----:B------:R-:W-:-:S02]  /*1320*/  IMAD R16, R23, R8, R16 ;  /* 0x0000000817107224 */ /* 0x000fc400078e0210 */
[--C-:B------:R-:W-:Y:S01]  /*1330*/  @!P0 IMAD.IADD R52, R52, 0x1, -R23.reuse ;  /* 0x0000000134348824 */ /* 0x100fe200078e0a17 */
[C---:B------:R-:W-:Y:S01]  /*1340*/  ISETP.GT.U32.AND P0, PT, R23.reuse, R18, PT ;  /* 0x000000121700720c */ /* 0x040fe20003f04070 */
[--C-:B------:R-:W-:Y:S01]  /*1350*/  @!P5 IMAD.IADD R22, R22, 0x1, -R23.reuse ;  /* 0x000000011616d824 */ /* 0x100fe200078e0a17 */
[----:B------:R-:W-:Y:S01]  /*1360*/  ISETP.GT.U32.AND P5, PT, R23, R17, PT ;  /* 0x000000111700720c */ /* 0x000fe20003fa4070 */
[----:B------:R-:W-:Y:S01]  /*1370*/  @!P4 IMAD.IADD R19, R19, 0x1, -R23 ;  /* 0x000000011313c824 */ /* 0x000fe200078e0a17 */
[----:B------:R-:W-:Y:S01]  /*1380*/  ISETP.GT.U32.AND P4, PT, R23, R16, PT ;  /* 0x000000101700720c */ /* 0x000fe20003f84070 */
[----:B------:R-:W-:-:S04]  /*1390*/  IMAD.HI.U32 R5, R0, R14, RZ ;  /* 0x0000000e00057227 */ /* 0x000fc800078e00ff */
[----:B------:R-:W-:-:S04]  /*13a0*/  IMAD.HI.U32 R7, R0, R13, RZ ;  /* 0x0000000d00077227 */ /* 0x000fc800078e00ff */
[----:B------:R-:W-:Y:S01]  /*13b0*/  @!P6 IMAD.IADD R21, R21, 0x1, -R23 ;  /* 0x000000011515e824 */ /* 0x000fe200078e0a17 */
[C---:B------:R-:W-:Y:S01]  /*13c0*/  ISETP.GT.U32.AND P6, PT, R23.reuse, R19, PT ;  /* 0x000000131700720c */ /* 0x040fe20003fc4070 */
[----:B------:R-:W-:Y:S02]  /*13d0*/  IMAD.MOV R9, RZ, RZ, -R5 ;  /* 0x000000ffff097224 */ /* 0x000fe400078e0a05 */
[----:B------:R-:W-:Y:S02]  /*13e0*/  IMAD.MOV R10, RZ, RZ, -R7 ;  /* 0x000000ffff0a7224 */ /* 0x000fe400078e0a07 */
[C---:B------:R-:W-:Y:S02]  /*13f0*/  IMAD R14, R23.reuse, R9, R14 ;  /* 0x00000009170e7224 */ /* 0x040fe400078e020e */
[----:B------:R-:W-:Y:S01]  /*1400*/  @!P2 IMAD.IADD R20, R20, 0x1, -R23 ;  /* 0x000000011414a824 */ /* 0x000fe200078e0a17 */
[C---:B------:R-:W-:Y:S01]  /*1410*/  ISETP.GT.U32.AND P2, PT, R23.reuse, R15, PT ;  /* 0x0000000f1700720c */ /* 0x040fe20003f44070 */
[----:B------:R-:W-:-:S02]  /*1420*/  IMAD R13, R23, R10, R13 ;  /* 0x0000000a170d7224 */ /* 0x000fc400078e020d */
[--C-:B------:R-:W-:Y:S01]  /*1430*/  @!P0 IMAD.IADD R18, R18, 0x1, -R23.reuse ;  /* 0x0000000112128824 */ /* 0x100fe200078e0a17 */
[----:B------:R-:W-:Y:S01]  /*1440*/  ISETP.GT.U32.AND P0, PT, R23, R14, PT ;  /* 0x0000000e1700720c */ /* 0x000fe20003f04070 */
[--C-:B------:R-:W-:Y:S02]  /*1450*/  @!P5 IMAD.IADD R17, R17, 0x1, -R23.reuse ;  /* 0x000000011111d824 */ /* 0x100fe400078e0a17 */
[----:B------:R-:W-:Y:S01]  /*1460*/  @!P4 IMAD.IADD R16, R16, 0x1, -R23 ;  /* 0x000000011010c824 */ /* 0x000fe200078e0a17 */
[----:B------:R-:W-:Y:S01]  /*1470*/  ISETP.GT.U32.AND P4, PT, R23, R13, PT ;  /* 0x0000000d1700720c */ /* 0x000fe20003f84070 */
[----:B------:R-:W-:Y:S01]  /*1480*/  VIADD R39, R25, 0x98 ;  /* 0x0000009819277836 */ /* 0x000fe20000000000 */
[----:B------:R-:W-:Y:S01]  /*1490*/  ISETP.GT.U32.AND P5, PT, R23, R18, PT ;  /* 0x000000121700720c */ /* 0x000fe20003fa4070 */
[----:B------:R-:W-:-:S03]  /*14a0*/  IMAD.HI.U32 R5, R0, R12, RZ ;  /* 0x0000000c00057227 */ /* 0x000fc600078e00ff */
[----:B------:R-:W-:Y:S01]  /*14b0*/  IABS R11, R39 ;  /* 0x00000027000b7213 */ /* 0x000fe20000000000 */
[----:B------:R-:W-:Y:S01]  /*14c0*/  @!P6 IMAD.IADD R19, R19, 0x1, -R23 ;  /* 0x000000011313e824 */ /* 0x000fe200078e0a17 */
[----:B------:R-:W-:Y:S01]  /*14d0*/  ISETP.GT.U32.AND P6, PT, R23, R17, PT ;  /* 0x000000111700720c */ /* 0x000fe20003fc4070 */
[----:B------:R-:W-:Y:S02]  /*14e0*/  IMAD.MOV R5, RZ, RZ, -R5 ;  /* 0x000000ffff057224 */ /* 0x000fe400078e0a05 */
[----:B------:R-:W-:Y:S01]  /*14f0*/  @!P2 IMAD.IADD R15, R15, 0x1, -R23 ;  /* 0x000000010f0fa824 */ /* 0x000fe200078e0a17 */
[----:B------:R-:W-:Y:S01]  /*1500*/  ISETP.GT.U32.AND P2, PT, R23, R16, PT ;  /* 0x000000101700720c */ /* 0x000fe20003f44070 */
[----:B------:R-:W-:-:S04]  /*1510*/  IMAD.HI.U32 R7, R0, R24, RZ ;  /* 0x0000001800077227 */ /* 0x000fc800078e00ff */
[----:B------:R-:W-:Y:S02]  /*1520*/  IMAD R12, R23, R5, R12 ;  /* 0x00000005170c7224 */ /* 0x000fe400078e020c */
[----:B------:R-:W-:-:S04]  /*1530*/  IMAD.HI.U32 R8, R0, R11, RZ ;  /* 0x0000000b00087227 */ /* 0x000fc800078e00ff */
[----:B------:R-:W-:Y:S01]  /*1540*/  @!P0 IMAD.IADD R14, R14, 0x1, -R23 ;  /* 0x000000010e0e8824 */ /* 0x000fe200078e0a17 */
[----:B------:R-:W-:Y:S01]  /*1550*/  ISETP.GT.U32.AND P0, PT, R23, R15, PT ;  /* 0x0000000f1700720c */ /* 0x000fe20003f04070 */
[----:B------:R-:W-:Y:S02]  /*1560*/  IMAD.MOV R7, RZ, RZ, -R7 ;  /* 0x000000ffff077224 */ /* 0x000fe400078e0a07 */
[--C-:B------:R-:W-:Y:S01]  /*1570*/  @!P4 IMAD.IADD R13, R13, 0x1, -R23.reuse ;  /* 0x000000010d0dc824 */ /* 0x100fe200078e0a17 */
[C---:B------:R-:W-:Y:S01]  /*1580*/  ISETP.GT.U32.AND P4, PT, R23.reuse, R12, PT ;  /* 0x0000000c1700720c */ /* 0x040fe20003f84070 */
[----:B------:R-:W-:Y:S02]  /*1590*/  IMAD.MOV R8, RZ, RZ, -R8 ;  /* 0x000000ffff087224 */ /* 0x000fe400078e0a08 */
[----:B------:R-:W-:Y:S01]  /*15a0*/  IMAD R10, R23, R7, R24 ;  /* 0x00000007170a7224 */ /* 0x000fe200078e0218 */
[----:B------:R-:W-:Y:S01]  /*15b0*/  IABS R24, R35 ;  /* 0x0000002300187213 */ /* 0x000fe20000000000 */
[----:B------:R-:W-:Y:S01]  /*15c0*/  @!P6 IMAD.IADD R17, R17, 0x1, -R23 ;  /* 0x000000011111e824 */ /* 0x000fe200078e0a17 */
[C---:B------:R-:W-:Y:S01]  /*15d0*/  ISETP.GT.U32.AND P6, PT, R23.reuse, R13, PT ;  /* 0x0000000d1700720c */ /* 0x040fe20003fc4070 */
[----:B------:R-:W-:-:S02]  /*15e0*/  IMAD R11, R23, R8, R11 ;  /* 0x00000008170b7224 */ /* 0x000fc400078e020b */
[----:B------:R-:W-:Y:S02]  /*15f0*/  @!P2 IMAD.IADD R16, R16, 0x1, -R23 ;  /* 0x000000011010a824 */ /* 0x000fe400078e0a17 */
[----:B------:R-:W-:Y:S01]  /*1600*/  IMAD.HI.U32 R3, R0, R24, RZ ;  /* 0x0000001800037227 */ /* 0x000fe200078e00ff */
[----:B------:R-:W-:-:S03]  /*1610*/  ISETP.GT.U32.AND P2, PT, R23, R11, PT ;  /* 0x0000000b1700720c */ /* 0x000fc60003f44070 */
[----:B------:R-:W-:Y:S01]  /*1620*/  @!P0 IMAD.IADD R15, R15, 0x1, -R23 ;  /* 0x000000010f0f8824 */ /* 0x000fe200078e0a17 */
[----:B------:R-:W-:Y:S01]  /*1630*/  ISETP.GT.U32.AND P0, PT, R23, R10, PT ;  /* 0x0000000a1700720c */ /* 0x000fe20003f04070 */
[----:B------:R-:W-:Y:S02]  /*1640*/  IMAD.MOV R5, RZ, RZ, -R3 ;  /* 0x000000ffff057224 */ /* 0x000fe400078e0a03 */
[----:B------:R-:W-:Y:S02]  /*1650*/  @!P4 IMAD.IADD R12, R12, 0x1, -R23 ;  /* 0x000000010c0cc824 */ /* 0x000fe400078e0a17 */
[----:B------:R-:W-:-:S04]  /*1660*/  IMAD.HI.U32 R3, R0, R44, RZ ;  /* 0x0000002c00037227 */ /* 0x000fc800078e00ff */
[----:B------:R-:W-:Y:S01]  /*1670*/  @!P6 IMAD.IADD R13, R13, 0x1, -R23 ;  /* 0x000000010d0de824 */ /* 0x000fe200078e0a17 */
[----:B------:R-:W-:Y:S01]  /*1680*/  ISETP.GT.U32.AND P6, PT, R23, R12, PT ;  /* 0x0000000c1700720c */ /* 0x000fe20003fc4070 */
[----:B------:R-:W-:Y:S02]  /*1690*/  VIADD R31, R25, 0xb8 ;  /* 0x000000b8191f7836 */ /* 0x000fe40000000000 */
[----:B------:R-:W-:Y:S02]  /*16a0*/  IMAD R24, R23, R5, R24 ;  /* 0x0000000517187224 */ /* 0x000fe400078e0218 */
[----:B------:R-:W-:Y:S01]  /*16b0*/  IMAD.MOV R3, RZ, RZ, -R3 ;  /* 0x000000ffff037224 */ /* 0x000fe200078e0a03 */
[----:B------:R-:W-:Y:S01]  /*16c0*/  IABS R26, R31 ;  /* 0x0000001f001a7213 */ /* 0x000fe20000000000 */
[----:B------:R-:W-:Y:S01]  /*16d0*/  @!P2 IMAD.IADD R11, R11, 0x1, -R23 ;  /* 0x000000010b0ba824 */ /* 0x000fe200078e0a17 */
[C---:B------:R-:W-:Y:S01]  /*16e0*/  ISETP.GT.U32.AND P4, PT, R23.reuse, R24, PT ;  /* 0x000000181700720c */ /* 0x040fe20003f84070 */
[----:B------:R-:W-:-:S02]  /*16f0*/  IMAD R44, R23, R3, R44 ;  /* 0x00000003172c7224 */ /* 0x000fc400078e022c */
[----:B------:R-:W-:Y:S01]  /*1700*/  @!P0 IMAD.IADD R10, R10, 0x1, -R23 ;  /* 0x000000010a0a8824 */ /* 0x000fe200078e0a17 */
[C---:B------:R-:W-:Y:S01]  /*1710*/  ISETP.GT.U32.AND P0, PT, R23.reuse, R11, PT ;  /* 0x0000000b1700720c */ /* 0x040fe20003f04070 */
[----:B------:R-:W-:Y:S01]  /*1720*/  IMAD.HI.U32 R5, R0, R26, RZ ;  /* 0x0000001a00057227 */ /* 0x000fe200078e00ff */
[----:B------:R-:W-:-:S03]  /*1730*/  ISETP.GT.U32.AND P2, PT, R23, R44, PT ;  /* 0x0000002c1700720c */ /* 0x000fc60003f44070 */
[----:B------:R-:W-:Y:S01]  /*1740*/  @!P6 IMAD.IADD R12, R12, 0x1, -R23 ;  /* 0x000000010c0ce824 */ /* 0x000fe200078e0a17 */
[----:B------:R-:W-:Y:S01]  /*1750*/  ISETP.GT.U32.AND P6, PT, R23, R10, PT ;  /* 0x0000000a1700720c */ /* 0x000fe20003fc4070 */
[----:B------:R-:W-:Y:S02]  /*1760*/  IMAD.MOV R5, RZ, RZ, -R5 ;  /* 0x000000ffff057224 */ /* 0x000fe400078e0a05 */
[----:B------:R-:W-:-:S04]  /*1770*/  IMAD.HI.U32 R3, R0, R42, RZ ;  /* 0x0000002a00037227 */ /* 0x000fc800078e00ff */
[C---:B------:R-:W-:Y:S02]  /*1780*/  IMAD R26, R23.reuse, R5, R26 ;  /* 0x00000005171a7224 */ /* 0x040fe400078e021a */
[----:B------:R-:W-:Y:S02]  /*1790*/  @!P4 IMAD.IADD R24, R24, 0x1, -R23 ;  /* 0x000000011818c824 */ /* 0x000fe400078e0a17 */
[----:B------:R-:W-:Y:S01]  /*17a0*/  IMAD.MOV R3, RZ, RZ, -R3 ;  /* 0x000000ffff037224 */ /* 0x000fe200078e0a03 */
[----:B------:R-:W-:Y:S01]  /*17b0*/  ISETP.GT.U32.AND P4, PT, R23, R26, PT ;  /* 0x0000001a1700720c */ /* 0x000fe20003f84070 */
[--C-:B------:R-:W-:Y:S02]  /*17c0*/  @!P2 IMAD.IADD R44, R44, 0x1, -R23.reuse ;  /* 0x000000012c2ca824 */ /* 0x100fe400078e0a17 */
[----:B------:R-:W-:Y:S01]  /*17d0*/  @!P0 IMAD.IADD R11, R11, 0x1, -R23 ;  /* 0x000000010b0b8824 */ /* 0x000fe200078e0a17 */
[C---:B------:R-:W-:Y:S01]  /*17e0*/  ISETP.GT.U32.AND P0, PT, R23.reuse, R24, PT ;  /* 0x000000181700720c */ /* 0x040fe20003f04070 */
[C---:B------:R-:W-:Y:S01]  /*17f0*/  IMAD R42, R23.reuse, R3, R42 ;  /* 0x00000003172a7224 */ /* 0x040fe200078e022a */
[----:B------:R-:W-:Y:S01]  /*1800*/  ISETP.GT.U32.AND P2, PT, R23, R44, PT ;  /* 0x0000002c1700720c */ /* 0x000fe20003f44070 */
[----:B------:R-:W-:-:S04]  /*1810*/  IMAD.HI.U32 R5, R0, R28, RZ ;  /* 0x0000001c00057227 */ /* 0x000fc800078e00ff */
[----:B------:R-:W-:Y:S01]  /*1820*/  @!P6 IMAD.IADD R10, R10, 0x1, -R23 ;  /* 0x000000010a0ae824 */ /* 0x000fe200078e0a17 */
[----:B------:R-:W-:Y:S01]  /*1830*/  ISETP.GT.U32.AND P6, PT, R23, R42, PT ;  /* 0x0000002a1700720c */ /* 0x000fe20003fc4070 */
[----:B------:R-:W-:-:S04]  /*1840*/  IMAD.HI.U32 R6, R0, R40, RZ ;  /* 0x0000002800067227 */ /* 0x000fc800078e00ff */
[----:B------:R-:W-:Y:S02]  /*1850*/  IMAD.MOV R5, RZ, RZ, -R5 ;  /* 0x000000ffff057224 */ /* 0x000fe400078e0a05 */
[----:B------:R-:W-:-:S04]  /*1860*/  IMAD.HI.U32 R7, R0, R30, RZ ;  /* 0x0000001e00077227 */ /* 0x000fc800078e00ff */
[----:B------:R-:W-:Y:S02]  /*1870*/  IMAD.MOV R6, RZ, RZ, -R6 ;  /* 0x000000ffff067224 */ /* 0x000fe400078e0a06 */
[C---:B------:R-:W-:Y:S02]  /*1880*/  IMAD R28, R23.reuse, R5, R28 ;  /* 0x00000005171c7224 */ /* 0x040fe400078e021c */
[----:B------:R-:W-:Y:S02]  /*1890*/  IMAD.MOV R7, RZ, RZ, -R7 ;  /* 0x000000ffff077224 */ /* 0x000fe400078e0a07 */
[--C-:B------:R-:W-:Y:S01]  /*18a0*/  @!P5 IMAD.IADD R18, R18, 0x1, -R23.reuse ;  /* 0x000000011212d824 */ /* 0x100fe200078e0a17 */
[C---:B------:R-:W-:Y:S01]  /*18b0*/  ISETP.GT.U32.AND P5, PT, R23.reuse, R14, PT ;  /* 0x0000000e1700720c */ /* 0x040fe20003fa4070 */
[----:B------:R-:W-:Y:S02]  /*18c0*/  IMAD R40, R23, R6, R40 ;  /* 0x0000000617287224 */ /* 0x000fe400078e0228 */
[----:B------:R-:W-:-:S02]  /*18d0*/  @!P4 IMAD.IADD R26, R26, 0x1, -R23 ;  /* 0x000000011a1ac824 */ /* 0x000fc400078e0a17 */
[----:B------:R-:W-:Y:S01]  /*18e0*/  @!P0 IMAD.IADD R24, R24, 0x1, -R23 ;  /* 0x0000000118188824 */ /* 0x000fe200078e0a17 */
[C---:B------:R-:W-:Y:S01]  /*18f0*/  ISETP.GT.U32.AND P0, PT, R23.reuse, R28, PT ;  /* 0x0000001c1700720c */ /* 0x040fe20003f04070 */
[C---:B------:R-:W-:Y:S01]  /*1900*/  IMAD R30, R23.reuse, R7, R30 ;  /* 0x00000007171e7224 */ /* 0x040fe200078e021e */
[----:B------:R-:W-:Y:S01]  /*1910*/  ISETP.GT.U32.AND P4, PT, R23, R26, PT ;  /* 0x0000001a1700720c */ /* 0x000fe20003f84070 */
[----:B------:R-:W-:-:S04]  /*1920*/  IMAD.HI.U32 R5, R0, R38, RZ ;  /* 0x0000002600057227 */ /* 0x000fc800078e00ff */
[--C-:B------:R-:W-:Y:S01]  /*1930*/  @!P2 IMAD.IADD R44, R44, 0x1, -R23.reuse ;  /* 0x000000012c2ca824 */ /* 0x100fe200078e0a17 */
[C---:B------:R-:W-:Y:S01]  /*1940*/  ISETP.GT.U32.AND P2, PT, R23.reuse, R40, PT ;  /* 0x000000281700720c */ /* 0x040fe20003f44070 */
[----:B------:R-:W-:Y:S01]  /*1950*/  @!P6 IMAD.IADD R42, R42, 0x1, -R23 ;  /* 0x000000012a2ae824 */ /* 0x000fe200078e0a17 */
[----:B------:R-:W-:Y:S01]  /*1960*/  ISETP.GT.U32.AND P6, PT, R23, R30, PT ;  /* 0x0000001e1700720c */ /* 0x000fe20003fc4070 */
[----:B------:R-:W-:Y:S02]  /*1970*/  IMAD.MOV R7, RZ, RZ, -R5 ;  /* 0x000000ffff077224 */ /* 0x000fe400078e0a05 */
[----:B------:R-:W-:-:S04]  /*1980*/  IMAD.HI.U32 R3, R0, R53, RZ ;  /* 0x0000003500037227 */ /* 0x000fc800078e00ff */
[----:B------:R-:W-:Y:S02]  /*1990*/  IMAD R38, R23, R7, R38 ;  /* 0x0000000717267224 */ /* 0x000fe400078e0226 */
[----:B------:R-:W-:Y:S01]  /*19a0*/  IMAD.MOV R8, RZ, RZ, -R3 ;  /* 0x000000ffff087224 */ /* 0x000fe200078e0a03 */
[----:B------:R-:W-:Y:S01]  /*19b0*/  SHF.R.U32.HI R3, RZ, 0x6, R69 ;  /* 0x00000006ff037819 */ /* 0x000fe20000011645 */
[--C-:B------:R-:W-:Y:S01]  /*19c0*/  @!P5 IMAD.IADD R14, R14, 0x1, -R23.reuse ;  /* 0x000000010e0ed824 */ /* 0x100fe200078e0a17 */
[----:B------:R-:W-:Y:S01]  /*19d0*/  ISETP.GE.AND P5, PT, R27, RZ, PT ;  /* 0x000000ff1b00720c */ /* 0x000fe20003fa6270 */
[----:B------:R-:W-:Y:S01]  /*19e0*/  VIADD R117, R25, 0xd8 ;  /* 0x000000d819757836 */ /* 0x000fe20000000000 */
[----:B------:R-:W-:Y:S01]  /*19f0*/  LOP3.LUT R27, R27, 0xf0, RZ, 0xfc, !PT ;  /* 0x000000f01b1b7812 */ /* 0x000fe200078efcff */
[----:B------:R-:W-:Y:S01]  /*1a00*/  VIADD R25, R25, 0xf8 ;  /* 0x000000f819197836 */ /* 0x000fe20000000000 */
[----:B------:R-:W-:Y:S01]  /*1a10*/  SGXT.U32 R3, R3, 0x2 ;  /* 0x000000020303781a */ /* 0x000fe20000000000 */
[----:B------:R-:W-:Y:S01]  /*1a20*/  @!P0 IMAD.IADD R28, R28, 0x1, -R23 ;  /* 0x000000011c1c8824 */ /* 0x000fe200078e0a17 */
[C---:B------:R-:W-:Y:S01]  /*1a30*/  ISETP.GT.U32.AND P0, PT, R23.reuse, R38, PT ;  /* 0x000000261700720c */ /* 0x040fe20003f04070 */
[C---:B------:R-:W-:Y:S01]  /*1a40*/  IMAD R53, R23.reuse, R8, R53 ;  /* 0x0000000817357224 */ /* 0x040fe200078e0235 */
[----:B------:R-:W-:Y:S01]  /*1a50*/  IABS R32, R27 ;  /* 0x0000001b00207213 */ /* 0x000fe20000000000 */
[--C-:B------:R-:W-:Y:S01]  /*1a60*/  @!P4 IMAD.IADD R26, R26, 0x1, -R23.reuse ;  /* 0x000000011a1ac824 */ /* 0x100fe200078e0a17 */
[----:B------:R-:W-:Y:S01]  /*1a70*/  IABS R36, R117 ;  /* 0x0000007500247213 */ /* 0x000fe20000000000 */
[--C-:B------:R-:W-:Y:S01]  /*1a80*/  @!P2 IMAD.IADD R40, R40, 0x1, -R23.reuse ;  /* 0x000000012828a824 */ /* 0x100fe200078e0a17 */
[----:B------:R-:W-:Y:S01]  /*1a90*/  IABS R34, R25 ;  /* 0x0000001900227213 */ /* 0x000fe20000000000 */
[----:B------:R-:W-:Y:S01]  /*1aa0*/  @!P6 IMAD.IADD R30, R30, 0x1, -R23 ;  /* 0x000000011e1ee824 */ /* 0x000fe200078e0a17 */
[C---:B------:R-:W-:Y:S01]  /*1ab0*/  ISETP.GT.U32.AND P4, PT, R23.reuse, R42, PT ;  /* 0x0000002a1700720c */ /* 0x040fe20003f84070 */
[----:B------:R-:W-:Y:S01]  /*1ac0*/  IMAD.HI.U32 R6, R0, R32, RZ ;  /* 0x0000002000067227 */ /* 0x000fe200078e00ff */
[----:B------:R-:W-:-:S02]  /*1ad0*/  ISETP.GT.U32.AND P2, PT, R23, R28, PT ;  /* 0x0000001c1700720c */ /* 0x000fc40003f44070 */
[----:B------:R-:W-:Y:S01]  /*1ae0*/  ISETP.GT.U32.AND P6, PT, R23, R53, PT ;  /* 0x000000351700720c */ /* 0x000fe20003fc4070 */
[----:B------:R-:W-:-:S04]  /*1af0*/  IMAD.HI.U32 R5, R0, R36, RZ ;  /* 0x0000002400057227 */ /* 0x000fc800078e00ff */
[----:B------:R-:W-:-:S04]  /*1b00*/  IMAD.HI.U32 R0, R0, R34, RZ ;  /* 0x0000002200007227 */ /* 0x000fc800078e00ff */
[----:B------:R-:W-:Y:S02]  /*1b10*/  IMAD.MOV R0, RZ, RZ, -R0 ;  /* 0x000000ffff007224 */ /* 0x000fe400078e0a00 */
[----:B------:R-:W-:Y:S01]  /*1b20*/  @!P0 IMAD.IADD R38, R38, 0x1, -R23 ;  /* 0x0000000126268824 */ /* 0x000fe200078e0a17 */
[C---:B------:R-:W-:Y:S01]  /*1b30*/  ISETP.GT.U32.AND P0, PT, R23.reuse, R40, PT ;  /* 0x000000281700720c */ /* 0x040fe20003f04070 */
[----:B------:R-:W-:Y:S02]  /*1b40*/  IMAD.MOV R6, RZ, RZ, -R6 ;  /* 0x000000ffff067224 */ /* 0x000fe400078e0a06 */
[----:B------:R-:W-:Y:S02]  /*1b50*/  IMAD.MOV R5, RZ, RZ, -R5 ;  /* 0x000000ffff057224 */ /* 0x000fe400078e0a05 */
[----:B------:R-:W-:Y:S01]  /*1b60*/  IMAD R34, R23, R0, R34 ;  /* 0x0000000017227224 */ /* 0x000fe200078e0222 */
[----:B------:R-:W-:Y:S01]  /*1b70*/  LOP3.LUT R0, R69, 0xff, RZ, 0xc0, !PT ;  /* 0x000000ff45007812 */ /* 0x000fe200078ec0ff */
[--C-:B------:R-:W-:Y:S01]  /*1b80*/  @!P4 IMAD.IADD R42, R42, 0x1, -R23.reuse ;  /* 0x000000012a2ac824 */ /* 0x100fe200078e0a17 */
[C---:B------:R-:W-:Y:S01]  /*1b90*/  ISETP.GT.U32.AND P4, PT, R23.reuse, R38, PT ;  /* 0x000000261700720c */ /* 0x040fe20003f84070 */
[----:B------:R-:W-:Y:S01]  /*1ba0*/  @!P2 IMAD.IADD R28, R28, 0x1, -R23 ;  /* 0x000000011c1ca824 */ /* 0x000fe200078e0a17 */
[C---:B------:R-:W-:Y:S01]  /*1bb0*/  ISETP.GT.U32.AND P2, PT, R23.reuse, R30, PT ;  /* 0x0000001e1700720c */ /* 0x040fe20003f44070 */
[----:B------:R-:W-:-:S02]  /*1bc0*/  IMAD R32, R23, R6, R32 ;  /* 0x0000000617207224 */ /* 0x000fc400078e0220 */
[----:B------:R-:W-:Y:S02]  /*1bd0*/  IMAD R36, R23, R5, R36 ;  /* 0x0000000517247224 */ /* 0x000fe400078e0224 */
[----:B------:R-:W-:Y:S02]  /*1be0*/  IMAD R82, R82, R67, RZ ;  /* 0x0000004352527224 */ /* 0x000fe400078e02ff */
[----:B------:R-:W-:Y:S01]  /*1bf0*/  @!P6 IMAD.IADD R53, R53, 0x1, -R23 ;  /* 0x000000013535e824 */ /* 0x000fe200078e0a17 */
[----:B-1--4-:R-:W-:Y:S06]  /*1c00*/  @P1 BRA `(.L_x_5) ;  /* 0x0000000000181947 */ /* 0x012fec0003800000 */
[----:B------:R-:W-:Y:S01]  /*1c10*/  ELECT P6, URZ, PT ;  /* 0x0000000000ff782f */ /* 0x000fe200038c0000 */
[----:B------:R-:W-:Y:S01]  /*1c20*/  IMAD.MOV.U32 R5, RZ, RZ, 0x1 ;  /* 0x00000001ff057424 */ /* 0x000fe200078e00ff */
[----:B------:R-:W-:Y:S01]  /*1c30*/  UMOV UR5, 0x40 ;  /* 0x0000004000057882 */ /* 0x000fe20000000000 */
[----:B------:R-:W-:Y:S01]  /*1c40*/  UVIRTCOUNT.DEALLOC.SMPOOL 0x80 ;  /* 0x000000800000784c */ /* 0x000fe20000000000 */
[----:B------:R-:W-:-:S09]  /*1c50*/  ULEA UR5, UR4, UR5, 0x18 ;  /* 0x0000000504057291 */ /* 0x000fd2000f8ec0ff */
[----:B------:R1:W-:Y:S03]  /*1c60*/  @P6 STS.U8 [UR5], R5 ;  /* 0x00000005ff006988 */ /* 0x0003e60008000005 */
.L_x_5:
[----:B------:R-:W-:Y:S01]  /*1c70*/  USHF.L.U32 UR4, UR7, 0x15, URZ ;  /* 0x0000001507047899 */ /* 0x000fe200080006ff */
[----:B------:R-:W-:Y:S01]  /*1c80*/  @!P2 IMAD.IADD R30, R30, 0x1, -R23 ;  /* 0x000000011e1ea824 */ /* 0x000fe200078e0a17 */
[----:B------:R-:W-:Y:S01]  /*1c90*/  USHF.L.U32 UR5, UR7, 0x5, URZ ;  /* 0x0000000507057899 */ /* 0x000fe200080006ff */
[----:B------:R-:W-:Y:S01]  /*1ca0*/  ISETP.NE.U32.AND P2, PT, R0, RZ, PT ;  /* 0x000000ff0000720c */ /* 0x000fe20003f45070 */
[----:B------:R-:W-:Y:S01]  /*1cb0*/  ULOP3.LUT UR4, UR4, 0x600000, URZ, 0xc0, !UPT ;  /* 0x0060000004047892 */ /* 0x000fe2000f8ec0ff */
[----:B------:R-:W-:Y:S01]  /*1cc0*/  IMAD R71, R3, R80, RZ ;  /* 0x0000005003477224 */ /* 0x000fe200078e02ff */
[----:B------:R-:W-:Y:S01]  /*1cd0*/  ULOP3.LUT UR5, UR5, 0x80, URZ, 0xc0, !UPT ;  /* 0x0000008005057892 */ /* 0x000fe2000f8ec0ff */
[C---:B------:R-:W-:Y:S01]  /*1ce0*/  ISETP.GT.U32.AND P6, PT, R23.reuse, R53, PT ;  /* 0x000000351700720c */ /* 0x040fe20003fc4070 */
[----:B------:R-:W-:Y:S01]  /*1cf0*/  UIADD3 UR15, UPT, UPT, UR13, 0xa000, URZ ;  /* 0x0000a0000d0f7890 */ /* 0x000fe2000fffe0ff */
[----:B------:R-:W-:Y:S01]  /*1d00*/  IMAD R73, R80, 0x4, R71 ;  /* 0x0000000450497824 */ /* 0x000fe200078e0247 */
[----:B------:R-:W-:Y:S01]  /*1d10*/  UIADD3 UR14, UPT, UPT, UR5, UR4, UR12 ;  /* 0x00000004050e7290 */ /* 0x000fe2000fffe00c */
[----:B------:R-:W-:Y:S01]  /*1d20*/  @!P4 IMAD.IADD R38, R38, 0x1, -R23 ;  /* 0x000000012626c824 */ /* 0x000fe200078e0a17 */
[----:B------:R-:W-:Y:S01]  /*1d30*/  ISETP.GT.U32.AND P4, PT, R23, R34, PT ;  /* 0x000000221700720c */ /* 0x000fe20003f84070 */
[----:B------:R-:W-:Y:S01]  /*1d40*/  IMAD R75, R80, 0x4, R73 ;  /* 0x00000004504b7824 */ /* 0x000fe200078e0249 */
[----:B------:R-:W-:Y:S01]  /*1d50*/  LOP3.LUT R83, R3, 0x10, RZ, 0xfc, !PT ;  /* 0x0000001003537812 */ /* 0x000fe200078efcff */
[----:B------:R-:W-:Y:S01]  /*1d60*/  @!P0 IMAD.IADD R40, R40, 0x1, -R23 ;  /* 0x0000000128288824 */ /* 0x000fe200078e0a17 */
[----:B------:R-:W-:Y:S01]  /*1d70*/  VOTEU.ALL UP0, P2 ;  /* 0x0000000000ff7886 */ /* 0x000fe20001000000 */
[----:B------:R-:W-:Y:S01]  /*1d80*/  IMAD R77, R80, 0x4, R75 ;  /* 0x00000004504d7824 */ /* 0x000fe200078e024b */
[----:B------:R-:W-:Y:S01]  /*1d90*/  ISETP.GT.U32.AND P0, PT, R23, R32, PT ;  /* 0x000000201700720c */ /* 0x000fe20003f04070 */
[----:B------:R-:W-:Y:S01]  /*1da0*/  STTM.16dp32bit_t0_t15.x64 tmem[UR14], RZ ;  /* 0x000000ff000079ed */ /* 0x000fe20008b0000e */
[----:B------:R-:W-:Y:S01]  /*1db0*/  STTM.16dp32bit_t16_t31.x64 tmem[UR14+0x40], RZ ;  /* 0x000040ff000079ed */ /* 0x000fe20008b2000e */
[----:B------:R-:W2:Y:S01]  /*1dc0*/  FENCE.VIEW.ASYNC.T ;  /* 0x00000000000073c6 */ /* 0x000ea20000000200 */
[----:B------:R-:W-:-:S04]  /*1dd0*/  @!UP0 UIADD3 UR4, UPT, UPT, -UR6, 0x100000, URZ ;  /* 0x0010000006048890 */ /* 0x000fc8000fffe1ff */
[----:B------:R-:W-:Y:S02]  /*1de0*/  @!UP0 USHF.L.U32 UR5, UR4, 0xb, URZ ;  /* 0x0000000b04058899 */ /* 0x000fe400080006ff */
[----:B------:R-:W-:Y:S01]  /*1df0*/  @!UP0 USHF.L.U32 UR4, UR4, 0x1, URZ ;  /* 0x0000000104048899 */ /* 0x000fe200080006ff */
[----:B------:R-:W-:Y:S01]  /*1e00*/  IMAD R91, R80, 0x4, R77 ;  /* 0x00000004505b7824 */ /* 0x000fe200078e024d */
[----:B--2---:R-:W-:Y:S01]  /*1e10*/  VOTEU.ALL UP1, P2 ;  /* 0x0000000000ff7886 */ /* 0x004fe20001020000 */
[----:B------:R-:W-:Y:S01]  /*1e20*/  BAR.SYNC.DEFER_BLOCKING 0x0 ;  /* 0x0000000000007b1d */ /* 0x000fe20000010000 */
[----:B------:R-:W-:Y:S01]  /*1e30*/  @!P6 IMAD.IADD R53, R53, 0x1, -R23 ;  /* 0x000000013535e824 */ /* 0x000fe200078e0a17 */
[----:B------:R-:W-:Y:S01]  /*1e40*/  ISETP.GT.U32.AND P6, PT, R23, R36, PT ;  /* 0x000000241700720c */ /* 0x000fe20003fc4070 */
[----:B------:R-:W-:Y:S01]  /*1e50*/  IMAD.SHL.U32 R86, R82, 0x2, RZ ;  /* 0x0000000252567824 */ /* 0x000fe200078e00ff */
[----:B------:R-:W-:Y:S01]  /*1e60*/  LOP3.LUT R85, R3, 0x18, RZ, 0xfc, !PT ;  /* 0x0000001803557812 */ /* 0x000fe200078efcff */
[----:B------:R-:W-:-:S02]  /*1e70*/  IMAD R93, R80, 0x4, R91 ;  /* 0x00000004505d7824 */ /* 0x000fc400078e025b */
[----:B------:R-:W-:Y:S01]  /*1e80*/  VIADD R67, R66, 0x1f ;  /* 0x0000001f42437836 */ /* 0x000fe20000000000 */
[----:B------:R-:W-:Y:S01]  /*1e90*/  LOP3.LUT R87, R3, 0x14, RZ, 0xfc, !PT ;  /* 0x0000001403577812 */ /* 0x000fe200078efcff */
[----:B------:R-:W-:Y:S01]  /*1ea0*/  @!P4 IMAD.IADD R34, R34, 0x1, -R23 ;  /* 0x000000012222c824 */ /* 0x000fe200078e0a17 */
[----:B------:R-:W-:Y:S01]  /*1eb0*/  IADD3 R78, P4, PT, R86, UR8, RZ ;  /* 0x00000008564e7c10 */ /* 0x000fe2000ff9e0ff */
[----:B------:R-:W-:Y:S02]  /*1ec0*/  IMAD R95, R80, 0x4, R93 ;  /* 0x00000004505f7824 */ /* 0x000fe400078e025d */
[----:B------:R-:W-:Y:S01]  /*1ed0*/  IMAD.MOV.U32 R55, RZ, RZ, R4 ;  /* 0x000000ffff377224 */ /* 0x000fe200078e0004 */
[----:B------:R-:W-:Y:S01]  /*1ee0*/  LEA.HI.X.SX32 R88, R82, UR9, 0x1, P4 ;  /* 0x0000000952587c11 */ /* 0x000fe2000a0f0eff */
[----:B------:R-:W-:Y:S01]  /*1ef0*/  @!P0 IMAD.IADD R32, R32, 0x1, -R23 ;  /* 0x0000000120208824 */ /* 0x000fe200078e0a17 */
[----:B------:R-:W-:Y:S01]  /*1f00*/  ISETP.GT.AND P0, PT, R67, 0x1f, PT ;  /* 0x0000001f4300780c */ /* 0x000fe20003f04270 */
[----:B------:R-:W-:Y:S01]  /*1f10*/  @!P5 IMAD.MOV R53, RZ, RZ, -R53 ;  /* 0x000000ffff35d224 */ /* 0x000fe200078e0a35 */
[-C--:B------:R-:W-:Y:S01]  /*1f20*/  LEA R8, P4, R91, R78.reuse, 0x1 ;  /* 0x0000004e5b087211 */ /* 0x080fe200078808ff */
[----:B------:R-:W-:Y:S01]  /*1f30*/  @!P6 IMAD.IADD R36, R36, 0x1, -R23 ;  /* 0x000000012424e824 */ /* 0x000fe200078e0a17 */
[----:B------:R-:W-:Y:S01]  /*1f40*/  PRMT R90, RZ, 0x7610, R90 ;  /* 0x00007610ff5a7816 */ /* 0x000fe2000000005a */
[----:B------:R-:W2:Y:S01]  /*1f50*/  LDCU UR16, c[0x0][0x3b0] ;  /* 0x00007600ff1077ac */ /* 0x000ea20008000800 */
[----:B------:R-:W3:Y:S02]  /*1f60*/  FENCE.VIEW.ASYNC.S ;  /* 0x00000000000073c6 */ /* 0x000ee40000000000 */
[----:B---3--:R3:W4:Y:S01]  /*1f70*/  @!UP1 SYNCS.EXCH.64 URZ, [UR15], UR4 ;  /* 0x000000040fff95b2 */ /* 0x0087220008000100 */
[----:B------:R-:W-:-:S02]  /*1f80*/  LEA R6, P5, R95, R78, 0x1 ;  /* 0x0000004e5f067211 */ /* 0x000fc400078a08ff */
[----:B------:R-:W-:Y:S02]  /*1f90*/  ISETP.LT.AND P6, PT, R83, R66, P0 ;  /* 0x000000425300720c */ /* 0x000fe400007c1270 */
[-C--:B------:R-:W-:Y:S01]  /*1fa0*/  LEA.HI.X.SX32 R9, R91, R88.reuse, 0x1, P4 ;  /* 0x000000585b097211 */ /* 0x080fe200020f0eff */
[----:B----4-:R-:W-:Y:S01]  /*1fb0*/  BAR.SYNC.DEFER_BLOCKING 0x0 ;  /* 0x0000000000007b1d */ /* 0x010fe20000010000 */
[----:B------:R-:W-:Y:S02]  /*1fc0*/  LEA.HI.X.SX32 R7, R95, R88, 0x1, P5 ;  /* 0x000000585f077211 */ /* 0x000fe400028f0eff */
[-C--:B------:R-:W-:Y:S02]  /*1fd0*/  ISETP.LT.AND P4, PT, R85, R66.reuse, P0 ;  /* 0x000000425500720c */ /* 0x080fe40000781270 */
[----:B------:R-:W-:Y:S01]  /*1fe0*/  ISETP.LT.AND P5, PT, R87, R66, P0 ;  /* 0x000000425700720c */ /* 0x000fe200007a1270 */
[----:B------:R-:W-:Y:S01]  /*1ff0*/  @!P3 IMAD.MOV R55, RZ, RZ, -R55 ;  /* 0x000000ffff37b224 */ /* 0x000fe200078e0a37 */
[----:B------:R-:W-:-:S02]  /*2000*/  LEA R4, P3, R93, R78, 0x1 ;  /* 0x0000004e5d047211 */ /* 0x000fc400078608ff */
[----:B------:R-:W-:Y:S02]  /*2010*/  PRMT R92, RZ, 0x7610, R92 ;  /* 0x00007610ff5c7816 */ /* 0x000fe4000000005c */
[----:B-1----:R-:W-:Y:S02]  /*2020*/  LEA.HI.X.SX32 R5, R93, R88, 0x1, P3 ;  /* 0x000000585d057211 */ /* 0x002fe400018f0eff */
[----:B------:R-:W-:Y:S01]  /*2030*/  ISETP.GE.AND P3, PT, R63, RZ, PT ;  /* 0x000000ff3f00720c */ /* 0x000fe20003f66270 */
[----:B------:R-:W-:Y:S01]  /*2040*/  IMAD R103, R80, 0x4, R95 ;  /* 0x0000000450677824 */ /* 0x000fe200078e025f */
[----:B------:R-:W4:Y:S01]  /*2050*/  @P6 LDG.E.U16 R84, desc[UR26][R8.64] ;  /* 0x0000001a08546981 */ /* 0x000f22000c1e1500 */
[----:B------:R-:W-:-:S03]  /*2060*/  ISETP.GE.AND P6, PT, R65, RZ, PT ;  /* 0x000000ff4100720c */ /* 0x000fc60003fc6270 */
[----:B------:R-:W5:Y:S01]  /*2070*/  @P4 LDG.E.U16 R90, desc[UR26][R6.64] ;  /* 0x0000001a065a4981 */ /* 0x000f62000c1e1500 */
[----:B------:R-:W-:-:S03]  /*2080*/  ISETP.GE.AND P4, PT, R64, RZ, PT ;  /* 0x000000ff4000720c */ /* 0x000fc60003f86270 */
[----:B------:R1:W3:Y:S01]  /*2090*/  @P5 LDG.E.U16 R92, desc[UR26][R4.64] ;  /* 0x0000001a045c5981 */ /* 0x0002e2000c1e1500 */
[----:B------:R-:W-:Y:S02]  /*20a0*/  LEA R72, P5, R73, R78, 0x1 ;  /* 0x0000004e49487211 */ /* 0x000fe400078a08ff */
[----:B------:R-:W-:Y:S01]  /*20b0*/  @!P3 IMAD.MOV R58, RZ, RZ, -R58 ;  /* 0x000000ffff3ab224 */ /* 0x000fe200078e0a3a */
[----:B------:R-:W-:Y:S02]  /*20c0*/  LOP3.LUT R89, R3, 0x1c, RZ, 0xfc, !PT ;  /* 0x0000001c03597812 */ /* 0x000fe400078efcff */
[----:B------:R-:W-:Y:S01]  /*20d0*/  LEA.HI.X.SX32 R73, R73, R88, 0x1, P5 ;  /* 0x0000005849497211 */ /* 0x000fe200028f0eff */
[----:B------:R-:W-:Y:S01]  /*20e0*/  @!P6 IMAD.MOV R62, RZ, RZ, -R62 ;  /* 0x000000ffff3ee224 */ /* 0x000fe200078e0a3e */
[-C--:B------:R-:W-:Y:S02]  /*20f0*/  LEA R76, P5, R77, R78.reuse, 0x1 ;  /* 0x0000004e4d4c7211 */ /* 0x080fe400078a08ff */
[----:B------:R-:W-:Y:S01]  /*2100*/  LEA R70, P6, R71, R78, 0x1 ;  /* 0x0000004e47467211 */ /* 0x000fe200078c08ff */
[----:B------:R-:W-:Y:S01]  /*2110*/  @!P4 IMAD.MOV R60, RZ, RZ, -R60 ;  /* 0x000000ffff3cc224 */ /* 0x000fe200078e0a3c */
[----:B------:R-:W-:-:S02]  /*2120*/  LEA.HI.X.SX32 R77, R77, R88, 0x1, P5 ;  /* 0x000000584d4d7211 */ /* 0x000fc400028f0eff */
[----:B-1----:R-:W-:Y:S02]  /*2130*/  LEA R4, P5, R103, R78, 0x1 ;  /* 0x0000004e67047211 */ /* 0x002fe400078a08ff */
[----:B------:R-:W-:Y:S02]  /*2140*/  ISETP.LT.AND P4, PT, R89, R66, P0 ;  /* 0x000000425900720c */ /* 0x000fe40000781270 */
[-C--:B------:R-:W-:Y:S02]  /*2150*/  LEA.HI.X.SX32 R5, R103, R88.reuse, 0x1, P5 ;  /* 0x0000005867057211 */ /* 0x080fe400028f0eff */
[----:B------:R-:W-:Y:S02]  /*2160*/  ISETP.GE.AND P3, PT, R57, RZ, PT ;  /* 0x000000ff3900720c */ /* 0x000fe40003f66270 */
[----:B------:R-:W-:Y:S02]  /*2170*/  ISETP.GE.AND P5, PT, R61, RZ, PT ;  /* 0x000000ff3d00720c */ /* 0x000fe40003fa6270 */
[----:B------:R-:W-:-:S02]  /*2180*/  LEA.HI.X.SX32 R71, R71, R88, 0x1, P6 ;  /* 0x0000005847477211 */ /* 0x000fc400030f0eff */
[C---:B------:R-:W-:Y:S02]  /*2190*/  LEA R74, P6, R75.reuse, R78, 0x1 ;  /* 0x0000004e4b4a7211 */ /* 0x040fe400078c08ff */
[----:B------:R-:W-:Y:S02]  /*21a0*/  PRMT R94, RZ, 0x7610, R94 ;  /* 0x00007610ff5e7816 */ /* 0x000fe4000000005e */
[----:B------:R-:W-:Y:S02]  /*21b0*/  LEA.HI.X.SX32 R75, R75, R88, 0x1, P6 ;  /* 0x000000584b4b7211 */ /* 0x000fe400030f0eff */
[----:B------:R-:W-:Y:S02]  /*21c0*/  ISETP.GE.AND P6, PT, R59, RZ, PT ;  /* 0x000000ff3b00720c */ /* 0x000fe40003fc6270 */
[----:B------:R-:W-:Y:S01]  /*21d0*/  LOP3.LUT R97, R3, 0x8, RZ, 0xfc, !PT ;  /* 0x0000000803617812 */ /* 0x000fe200078efcff */
[----:B------:R1:W3:Y:S01]  /*21e0*/  @P4 LDG.E.U16 R94, desc[UR26][R4.64] ;  /* 0x0000001a045e4981 */ /* 0x0002e2000c1e1500 */
[----:B------:R-:W-:Y:S01]  /*21f0*/  LOP3.LUT R88, R69, 0x1f, RZ, 0xc0, !PT ;  /* 0x0000001f45587812 */ /* 0x000fe200078ec0ff */
[----:B------:R-:W-:Y:S01]  /*2200*/  @!P3 IMAD.MOV R54, RZ, RZ, -R54 ;  /* 0x000000ffff36b224 */ /* 0x000fe200078e0a36 */
[----:B------:R-:W-:Y:S01]  /*2210*/  ISETP.NE.AND P4, PT, R29, RZ, PT ;  /* 0x000000ff1d00720c */ /* 0x000fe20003f85270 */
[----:B------:R-:W-:Y:S01]  /*2220*/  @!P5 IMAD.MOV R52, RZ, RZ, -R52 ;  /* 0x000000ffff34d224 */ /* 0x000fe200078e0a34 */
[----:B------:R-:W-:-:S02]  /*2230*/  LOP3.LUT R6, RZ, R29, RZ, 0x33, !PT ;  /* 0x0000001dff067212 */ /* 0x000fc400078e33ff */
[-C--:B------:R-:W-:Y:S02]  /*2240*/  ISETP.LT.AND P3, PT, R3, R66.reuse, P0 ;  /* 0x000000420300720c */ /* 0x080fe40000761270 */
[----:B------:R-:W-:Y:S01]  /*2250*/  ISETP.LT.AND P5, PT, R97, R66, P0 ;  /* 0x000000426100720c */ /* 0x000fe200007a1270 */
[----:B-1----:R-:W-:Y:S01]  /*2260*/  IMAD R5, R88, R81, RZ ;  /* 0x0000005158057224 */ /* 0x002fe200078e02ff */
[C---:B------:R-:W-:Y:S01]  /*2270*/  SEL R7, R6.reuse, R53, !P4 ;  /* 0x0000003506077207 */ /* 0x040fe20006000000 */
[----:B------:R-:W-:Y:S01]  /*2280*/  @!P6 IMAD.MOV R56, RZ, RZ, -R56 ;  /* 0x000000ffff38e224 */ /* 0x000fe200078e0a38 */
[C---:B------:R-:W-:Y:S02]  /*2290*/  SEL R8, R6.reuse, R55, !P4 ;  /* 0x0000003706087207 */ /* 0x040fe40006000000 */
[----:B------:R-:W-:Y:S01]  /*22a0*/  SEL R29, R6, R60, !P4 ;  /* 0x0000003c061d7207 */ /* 0x000fe20006000000 */
[----:B--2---:R-:W-:Y:S01]  /*22b0*/  IMAD R7, R7, UR16, RZ ;  /* 0x0000001007077c24 */ /* 0x004fe2000f8e02ff */
[----:B------:R-:W-:Y:S01]  /*22c0*/  PRMT R96, RZ, 0x7610, R96 ;  /* 0x00007610ff607816 */ /* 0x000fe20000000060 */
[----:B------:R-:W-:Y:S01]  /*22d0*/  IMAD R8, R8, UR16, RZ ;  /* 0x0000001008087c24 */ /* 0x000fe2000f8e02ff */
[----:B------:R-:W-:Y:S01]  /*22e0*/  PRMT R98, RZ, 0x7610, R98 ;  /* 0x00007610ff627816 */ /* 0x000fe20000000062 */
[----:B------:R-:W-:Y:S01]  /*22f0*/  IMAD R29, R29, UR16, RZ ;  /* 0x000000101d1d7c24 */ /* 0x000fe2000f8e02ff */
[----:B------:R-:W-:-:S02]  /*2300*/  LEA R4, P6, R5, UR10, 0x1 ;  /* 0x0000000a05047c11 */ /* 0x000fc4000f8c08ff */
[C---:B------:R-:W-:Y:S01]  /*2310*/  SEL R9, R6.reuse, R62, !P4 ;  /* 0x0000003e06097207 */ /* 0x040fe20006000000 */
[----:B------:R-:W2:Y:S01]  /*2320*/  @P3 LDG.E.U16 R96, desc[UR26][R70.64] ;  /* 0x0000001a46603981 */ /* 0x000ea2000c1e1500 */
[C---:B------:R-:W-:Y:S02]  /*2330*/  SEL R58, R6.reuse, R58, !P4 ;  /* 0x0000003a063a7207 */ /* 0x040fe40006000000 */
[C---:B------:R-:W-:Y:S01]  /*2340*/  SEL R55, R6.reuse, R54, !P4 ;  /* 0x0000003606377207 */ /* 0x040fe20006000000 */
[----:B------:R-:W-:Y:S01]  /*2350*/  IMAD R9, R9, UR16, RZ ;  /* 0x0000001009097c24 */ /* 0x000fe2000f8e02ff */
[----:B------:R-:W-:Y:S01]  /*2360*/  LEA.HI.X.SX32 R5, R5, UR11, 0x1, P6 ;  /* 0x0000000b05057c11 */ /* 0x000fe2000b0f0eff */
[----:B------:R-:W2:Y:S01]  /*2370*/  @P5 LDG.E.U16 R98, desc[UR26][R74.64] ;  /* 0x0000001a4a625981 */ /* 0x000ea2000c1e1500 */
[C---:B------:R-:W-:Y:S01]  /*2380*/  SEL R53, R6.reuse, R56, !P4 ;  /* 0x0000003806357207 */ /* 0x040fe20006000000 */
[----:B------:R-:W-:Y:S01]  /*2390*/  IMAD R55, R55, UR16, RZ ;  /* 0x0000001037377c24 */ /* 0x000fe2000f8e02ff */
[----:B------:R-:W-:Y:S01]  /*23a0*/  SEL R110, R6, R52, !P4 ;  /* 0x00000034066e7207 */ /* 0x000fe20006000000 */
[----:B------:R-:W-:Y:S01]  /*23b0*/  IMAD R52, R58, UR16, RZ ;  /* 0x000000103a347c24 */ /* 0x000fe2000f8e02ff */
[-C--:B------:R-:W-:Y:S01]  /*23c0*/  LEA R78, P6, R7, R4.reuse, 0x1 ;  /* 0x00000004074e7211 */ /* 0x080fe200078c08ff */
[----:B------:R-:W-:Y:S01]  /*23d0*/  IMAD R53, R53, UR16, RZ ;  /* 0x0000001035357c24 */ /* 0x000fe2000f8e02ff */
[-C--:B------:R-:W-:Y:S01]  /*23e0*/  LEA R64, P3, R8, R4.reuse, 0x1 ;  /* 0x0000000408407211 */ /* 0x080fe200078608ff */
[----:B------:R-:W-:Y:S01]  /*23f0*/  IMAD R110, R110, UR16, RZ ;  /* 0x000000106e6e7c24 */ /* 0x000fe2000f8e02ff */
[----:B------:R-:W-:-:S02]  /*2400*/  LEA R60, P5, R29, R4, 0x1 ;  /* 0x000000041d3c7211 */ /* 0x000fc400078a08ff */
[-C--:B------:R-:W-:Y:S02]  /*2410*/  LEA.HI.X.SX32 R79, R7, R5.reuse, 0x1, P6 ;  /* 0x00000005074f7211 */ /* 0x080fe400030f0eff */
[-C--:B------:R-:W-:Y:S02]  /*2420*/  LEA R62, P6, R9, R4.reuse, 0x1 ;  /* 0x00000004093e7211 */ /* 0x080fe400078c08ff */
[-C--:B------:R-:W-:Y:S02]  /*2430*/  LEA.HI.X.SX32 R65, R8, R5.reuse, 0x1, P3 ;  /* 0x0000000508417211 */ /* 0x080fe400018f0eff */
[----:B------:R-:W-:Y:S02]  /*2440*/  LEA.HI.X.SX32 R61, R29, R5, 0x1, P5 ;  /* 0x000000051d3d7211 */ /* 0x000fe400028f0eff */
[-C--:B------:R-:W-:Y:S02]  /*2450*/  LEA R58, P3, R52, R4.reuse, 0x1 ;  /* 0x00000004343a7211 */ /* 0x080fe400078608ff */
[----:B------:R-:W-:-:S02]  /*2460*/  LEA R54, P5, R55, R4, 0x1 ;  /* 0x0000000437367211 */ /* 0x000fc400078a08ff */
[C---:B------:R-:W-:Y:S02]  /*2470*/  LOP3.LUT R99, R3.reuse, 0x4, RZ, 0xfc, !PT ;  /* 0x0000000403637812 */ /* 0x040fe400078efcff */
[----:B------:R-:W-:Y:S02]  /*2480*/  LOP3.LUT R101, R3, 0xc, RZ, 0xfc, !PT ;  /* 0x0000000c03657812 */ /* 0x000fe400078efcff */
[-C--:B------:R-:W-:Y:S02]  /*2490*/  LEA.HI.X.SX32 R63, R9, R5.reuse, 0x1, P6 ;  /* 0x00000005093f7211 */ /* 0x080fe400030f0eff */
[----:B------:R-:W-:Y:S02]  /*24a0*/  LEA R56, P6, R53, R4, 0x1 ;  /* 0x0000000435387211 */ /* 0x000fe400078c08ff */
[-C--:B------:R-:W-:Y:S02]  /*24b0*/  LEA.HI.X.SX32 R59, R52, R5.reuse, 0x1, P3 ;  /* 0x00000005343b7211 */ /* 0x080fe400018f0eff */
[----:B------:R-:W-:-:S02]  /*24c0*/  LEA.HI.X.SX32 R55, R55, R5, 0x1, P5 ;  /* 0x0000000537377211 */ /* 0x000fc400028f0eff */
[-C--:B------:R-:W-:Y:S02]  /*24d0*/  ISETP.LT.AND P3, PT, R88, R66.reuse, P0 ;  /* 0x000000425800720c */ /* 0x080fe40000761270 */
[-C--:B------:R-:W-:Y:S02]  /*24e0*/  ISETP.LT.AND P5, PT, R99, R66.reuse, P0 ;  /* 0x000000426300720c */ /* 0x080fe400007a1270 */
[----:B------:R-:W-:Y:S02]  /*24f0*/  ISETP.LT.AND P0, PT, R101, R66, P0 ;  /* 0x000000426500720c */ /* 0x000fe40000701270 */
[----:B------:R-:W-:Y:S02]  /*2500*/  LEA.HI.X.SX32 R57, R53, R5, 0x1, P6 ;  /* 0x0000000535397211 */ /* 0x000fe400030f0eff */
[----:B------:R-:W-:Y:S02]  /*2510*/  LEA R52, P6, R110, R4, 0x1 ;  /* 0x000000046e347211 */ /* 0x000fe400078c08ff */
[----:B------:R-:W-:-:S02]  /*2520*/  PRMT R100, RZ, 0x7610, R100 ;  /* 0x00007610ff647816 */ /* 0x000fc40000000064 */
[----:B------:R-:W-:Y:S02]  /*2530*/  PRMT R102, RZ, 0x7610, R102 ;  /* 0x00007610ff667816 */ /* 0x000fe40000000066 */
[----:B------:R-:W-:Y:S02]  /*2540*/  LEA.HI.X.SX32 R53, R110, R5, 0x1, P6 ;  /* 0x000000056e357211 */ /* 0x000fe400030f0eff */
[----:B------:R-:W-:Y:S01]  /*2550*/  PRMT R104, RZ, 0x7610, R104 ;  /* 0x00007610ff687816 */ /* 0x000fe20000000068 */
[----:B------:R-:W2:Y:S01]  /*2560*/  @P5 LDG.E.U16 R100, desc[UR26][R72.64] ;  /* 0x0000001a48645981 */ /* 0x000ea2000c1e1500 */
[----:B------:R-:W-:Y:S02]  /*2570*/  PRMT R105, RZ, 0x7610, R105 ;  /* 0x00007610ff697816 */ /* 0x000fe40000000069 */
[----:B------:R-:W-:Y:S01]  /*2580*/  PRMT R106, RZ, 0x7610, R106 ;  /* 0x00007610ff6a7816 */ /* 0x000fe2000000006a */
[----:B------:R-:W2:Y:S01]  /*2590*/  @P0 LDG.E.U16 R102, desc[UR26][R76.64] ;  /* 0x0000001a4c660981 */ /* 0x000ea2000c1e1500 */
[----:B------:R-:W-:-:S02]  /*25a0*/  PRMT R108, RZ, 0x7610, R108 ;  /* 0x00007610ff6c7816 */ /* 0x000fc4000000006c */
[----:B------:R-:W-:Y:S01]  /*25b0*/  PRMT R110, RZ, 0x7610, R110 ;  /* 0x00007610ff6e7816 */ /* 0x000fe2000000006e */
[----:B------:R-:W2:Y:S01]  /*25c0*/  @P3 LDG.E.U16 R104, desc[UR26][R78.64] ;  /* 0x0000001a4e683981 */ /* 0x000ea2000c1e1500 */
[----:B------:R-:W-:Y:S02]  /*25d0*/  PRMT R109, RZ, 0x7610, R109 ;  /* 0x00007610ff6d7816 */ /* 0x000fe4000000006d */
[----:B------:R-:W-:Y:S01]  /*25e0*/  PRMT R107, RZ, 0x7610, R107 ;  /* 0x00007610ff6b7816 */ /* 0x000fe2000000006b */
[----:B------:R-:W2:Y:S04]  /*25f0*/  @P3 LDG.E.U16 R105, desc[UR26][R64.64] ;  /* 0x0000001a40693981 */ /* 0x000ea8000c1e1500 */
[----:B------:R-:W2:Y:S04]  /*2600*/  @P3 LDG.E.U16 R106, desc[UR26][R62.64] ;  /* 0x0000001a3e6a3981 */ /* 0x000ea8000c1e1500 */
[----:B------:R-:W2:Y:S04]  /*2610*/  @P3 LDG.E.U16 R108, desc[UR26][R58.64] ;  /* 0x0000001a3a6c3981 */ /* 0x000ea8000c1e1500 */
[----:B------:R-:W2:Y:S01]  /*2620*/  @P3 LDG.E.U16 R110, desc[UR26][R54.64] ;  /* 0x0000001a366e3981 */ /* 0x000ea2000c1e1500 */
[----:B------:R-:W-:-:S02]  /*2630*/  ISETP.GT.U32.AND P0, PT, R23, R34, PT ;  /* 0x000000221700720c */ /* 0x000fc40003f04070 */
[C---:B------:R-:W-:Y:S01]  /*2640*/  ISETP.GT.U32.AND P5, PT, R23.reuse, R36, PT ;  /* 0x000000241700720c */ /* 0x040fe20003fa4070 */
[----:B------:R-:W2:Y:S01]  /*2650*/  @P3 LDG.E.U16 R109, desc[UR26][R56.64] ;  /* 0x0000001a386d3981 */ /* 0x000ea2000c1e1500 */
[----:B------:R-:W-:Y:S02]  /*2660*/  ISETP.GT.U32.AND P6, PT, R23, R32, PT ;  /* 0x000000201700720c */ /* 0x000fe40003fc4070 */
[----:B------:R-:W-:Y:S01]  /*2670*/  LOP3.LUT R7, R69, 0xc0, RZ, 0xc0, !PT ;  /* 0x000000c045077812 */ /* 0x000fe200078ec0ff */
[----:B------:R-:W2:Y:S06]  /*2680*/  @P3 LDG.E.U16 R107, desc[UR26][R60.64] ;  /* 0x0000001a3c6b3981 */ /* 0x000eac000c1e1500 */
[--C-:B------:R-:W-:Y:S01]  /*2690*/  @!P0 IMAD.IADD R34, R34, 0x1, -R23.reuse ;  /* 0x0000000122228824 */ /* 0x100fe200078e0a17 */
[----:B------:R-:W-:Y:S01]  /*26a0*/  ISETP.GE.AND P0, PT, R113, RZ, PT ;  /* 0x000000ff7100720c */ /* 0x000fe20003f06270 */
[----:B------:R-:W-:Y:S01]  /*26b0*/  @!P5 IMAD.IADD R36, R36, 0x1, -R23 ;  /* 0x000000012424d824 */ /* 0x000fe200078e0a17 */
[----:B------:R-:W-:-:S11]  /*26c0*/  ISETP.GE.AND P5, PT, R112, RZ, PT ;  /* 0x000000ff7000720c */ /* 0x000fd60003fa6270 */
[----:B------:R-:W-:Y:S01]  /*26d0*/  @!P0 IMAD.MOV R22, RZ, RZ, -R22 ;  /* 0x000000ffff168224 */ /* 0x000fe200078e0a16 */
[----:B------:R-:W-:Y:S01]  /*26e0*/  ISETP.GE.AND P0, PT, R51, RZ, PT ;  /* 0x000000ff3300720c */ /* 0x000fe20003f06270 */
[----:B------:R-:W-:Y:S01]  /*26f0*/  @!P5 IMAD.MOV R21, RZ, RZ, -R21 ;  /* 0x000000ffff15d224 */ /* 0x000fe200078e0a15 */
        /* <DEDUP_REMOVED lines=35> */
[----:B------:R-:W-:Y:S01]  /*2930*/  @!P6 IMAD.IADD R32, R32, 0x1, -R23 ;  /* 0x000000012020e824 */ /* 0x000fe200078e0a17 */
[----:B------:R-:W-:Y:S01]  /*2940*/  ISETP.GE.AND P6, PT, R25, RZ, PT ;  /* 0x000000ff1900720c */ /* 0x000fe20003fc6270 */
[----:B------:R-:W-:Y:S01]  /*2950*/  @!P5 IMAD.MOV R30, RZ, RZ, -R30 ;  /* 0x000000ffff1ed224 */ /* 0x000fe200078e0a1e */
[----:B------:R-:W-:-:S09]  /*2960*/  ISETP.GE.AND P5, PT, R27, RZ, PT ;  /* 0x000000ff1b00720c */ /* 0x000fd20003fa6270 */
[----:B------:R-:W-:Y:S01]  /*2970*/  @!P0 IMAD.MOV R38, RZ, RZ, -R38 ;  /* 0x000000ffff268224 */ /* 0x000fe200078e0a26 */
[----:B------:R-:W-:Y:S02]  /*2980*/  ISETP.GE.AND P0, PT, R117, RZ, PT ;  /* 0x000000ff7500720c */ /* 0x000fe40003f06270 */
[----:B------:R-:W-:Y:S01]  /*2990*/  SEL R22, R6, R22, !P4 ;  /* 0x0000001606167207 */ /* 0x000fe20006000000 */
[----:B------:R-:W-:Y:S01]  /*29a0*/  IMAD.SHL.U32 R113, R0, 0x2, RZ ;  /* 0x0000000200717824 */ /* 0x000fe200078e00ff */
[----:B------:R-:W-:Y:S01]  /*29b0*/  SHF.R.U32.HI R8, RZ, 0x2, R7 ;  /* 0x00000002ff087819 */ /* 0x000fe20000011607 */
[----:B------:R-:W-:Y:S01]  /*29c0*/  @!P5 IMAD.MOV R32, RZ, RZ, -R32 ;  /* 0x000000ffff20d224 */ /* 0x000fe200078e0a20 */
[C---:B------:R-:W-:Y:S01]  /*29d0*/  SEL R7, R6.reuse, R21, !P4 ;  /* 0x0000001506077207 */ /* 0x040fe20006000000 */
[----:B------:R-:W-:Y:S01]  /*29e0*/  @!P6 IMAD.MOV R34, RZ, RZ, -R34 ;  /* 0x000000ffff22e224 */ /* 0x000fe200078e0a22 */
[----:B------:R-:W-:Y:S01]  /*29f0*/  SEL R23, R6, R20, !P4 ;  /* 0x0000001406177207 */ /* 0x000fe20006000000 */
[----:B------:R-:W-:Y:S01]  /*2a00*/  IMAD R21, R22, UR16, RZ ;  /* 0x0000001016157c24 */ /* 0x000fe2000f8e02ff */
[----:B------:R-:W-:-:S03]  /*2a10*/  SEL R25, R6, R18, !P4 ;  /* 0x0000001206197207 */ /* 0x000fc60006000000 */
[----:B------:R-:W-:Y:S01]  /*2a20*/  @!P0 IMAD.MOV R36, RZ, RZ, -R36 ;  /* 0x000000ffff248224 */ /* 0x000fe200078e0a24 */
[C---:B------:R-:W-:Y:S01]  /*2a30*/  SEL R27, R6.reuse, R16, !P4 ;  /* 0x00000010061b7207 */ /* 0x040fe20006000000 */
[----:B------:R-:W-:Y:S01]  /*2a40*/  IMAD R22, R7, UR16, RZ ;  /* 0x0000001007167c24 */ /* 0x000fe2000f8e02ff */
[C---:B------:R-:W-:Y:S01]  /*2a50*/  SEL R20, R6.reuse, R15, !P4 ;  /* 0x0000000f06147207 */ /* 0x040fe20006000000 */
[----:B------:R-:W-:Y:S01]  /*2a60*/  IMAD R23, R23, UR16, RZ ;  /* 0x0000001017177c24 */ /* 0x000fe2000f8e02ff */
[----:B------:R-:W-:Y:S02]  /*2a70*/  LOP3.LUT R113, R113, R8, RZ, 0x3c, !PT ;  /* 0x0000000871717212 */ /* 0x000fe400078e3cff */
[C---:B------:R-:W-:Y:S02]  /*2a80*/  SEL R17, R6.reuse, R17, !P4 ;  /* 0x0000001106117207 */ /* 0x040fe40006000000 */
[C---:B------:R-:W-:Y:S02]  /*2a90*/  SEL R18, R6.reuse, R13, !P4 ;  /* 0x0000000d06127207 */ /* 0x040fe40006000000 */
[----:B------:R-:W-:-:S02]  /*2aa0*/  SEL R16, R6, R11, !P4 ;  /* 0x0000000b06107207 */ /* 0x000fc40006000000 */
[C---:B------:R-:W-:Y:S01]  /*2ab0*/  SEL R15, R6.reuse, R10, !P4 ;  /* 0x0000000a060f7207 */ /* 0x040fe20006000000 */
[----:B------:R-:W-:Y:S01]  /*2ac0*/  IMAD R25, R25, UR16, RZ ;  /* 0x0000001019197c24 */ /* 0x000fe2000f8e02ff */
[C---:B------:R-:W-:Y:S02]  /*2ad0*/  SEL R19, R6.reuse, R19, !P4 ;  /* 0x0000001306137207 */ /* 0x040fe40006000000 */
[C---:B------:R-:W-:Y:S02]  /*2ae0*/  SEL R14, R6.reuse, R14, !P4 ;  /* 0x0000000e060e7207 */ /* 0x040fe40006000000 */
[C---:B------:R-:W-:Y:S02]  /*2af0*/  SEL R12, R6.reuse, R12, !P4 ;  /* 0x0000000c060c7207 */ /* 0x040fe40006000000 */
[C---:B------:R-:W-:Y:S02]  /*2b00*/  SEL R8, R6.reuse, R24, !P4 ;  /* 0x0000001806087207 */ /* 0x040fe40006000000 */
[----:B------:R-:W-:-:S02]  /*2b10*/  SEL R13, R6, R44, !P4 ;  /* 0x0000002c060d7207 */ /* 0x000fc40006000000 */
[C---:B------:R-:W-:Y:S02]  /*2b20*/  SEL R9, R6.reuse, R26, !P4 ;  /* 0x0000001a06097207 */ /* 0x040fe40006000000 */
[C---:B------:R-:W-:Y:S02]  /*2b30*/  SEL R11, R6.reuse, R42, !P4 ;  /* 0x0000002a060b7207 */ /* 0x040fe40006000000 */
[C---:B------:R-:W-:Y:S02]  /*2b40*/  SEL R10, R6.reuse, R28, !P4 ;  /* 0x0000001c060a7207 */ /* 0x040fe40006000000 */
[C---:B------:R-:W-:Y:S02]  /*2b50*/  SEL R40, R6.reuse, R40, !P4 ;  /* 0x0000002806287207 */ /* 0x040fe40006000000 */
[C---:B------:R-:W-:Y:S02]  /*2b60*/  SEL R30, R6.reuse, R30, !P4 ;  /* 0x0000001e061e7207 */ /* 0x040fe40006000000 */
[----:B------:R-:W-:-:S02]  /*2b70*/  SEL R38, R6, R38, !P4 ;  /* 0x0000002606267207 */ /* 0x000fc40006000000 */
[C---:B------:R-:W-:Y:S02]  /*2b80*/  SEL R112, R6.reuse, R32, !P4 ;  /* 0x0000002006707207 */ /* 0x040fe40006000000 */
[C---:B------:R-:W-:Y:S02]  /*2b90*/  SEL R36, R6.reuse, R36, !P4 ;  /* 0x0000002406247207 */ /* 0x040fe40006000000 */
[----:B------:R-:W-:Y:S02]  /*2ba0*/  SEL R114, R6, R34, !P4 ;  /* 0x0000002206727207 */ /* 0x000fe40006000000 */
[-C--:B------:R-:W-:Y:S01]  /*2bb0*/  LEA R50, P4, R21, R4.reuse, 0x1 ;  /* 0x0000000415327211 */ /* 0x080fe200078808ff */
[----:B------:R-:W-:Y:S01]  /*2bc0*/  IMAD R26, R17, UR16, RZ ;  /* 0x00000010111a7c24 */ /* 0x000fe2000f8e02ff */
[-C--:B------:R-:W-:Y:S01]  /*2bd0*/  LEA R48, P5, R22, R4.reuse, 0x1 ;  /* 0x0000000416307211 */ /* 0x080fe200078a08ff */
[----:B------:R-:W-:Y:S01]  /*2be0*/  IMAD R24, R19, UR16, RZ ;  /* 0x0000001013187c24 */ /* 0x000fe2000f8e02ff */
[-C--:B------:R-:W-:Y:S01]  /*2bf0*/  LEA R46, P0, R23, R4.reuse, 0x1 ;  /* 0x00000004172e7211 */ /* 0x080fe200078008ff */
[----:B------:R-:W-:Y:S01]  /*2c00*/  IMAD R27, R27, UR16, RZ ;  /* 0x000000101b1b7c24 */ /* 0x000fe2000f8e02ff */
[-C--:B------:R-:W-:Y:S01]  /*2c10*/  LEA.HI.X.SX32 R51, R21, R5.reuse, 0x1, P4 ;  /* 0x0000000515337211 */ /* 0x080fe200020f0eff */
[----:B------:R-:W-:Y:S01]  /*2c20*/  IMAD R19, R14, UR16, RZ ;  /* 0x000000100e137c24 */ /* 0x000fe2000f8e02ff */
[-C--:B------:R-:W-:Y:S01]  /*2c30*/  LEA R42, P4, R25, R4.reuse, 0x1 ;  /* 0x00000004192a7211 */ /* 0x080fe200078808ff */
[----:B------:R-:W-:Y:S01]  /*2c40*/  IMAD R14, R8, UR16, RZ ;  /* 0x00000010080e7c24 */ /* 0x000fe2000f8e02ff */
[-C--:B------:R-:W-:Y:S01]  /*2c50*/  LEA.HI.X.SX32 R49, R22, R5.reuse, 0x1, P5 ;  /* 0x0000000516317211 */ /* 0x080fe200028f0eff */
[----:B------:R-:W-:Y:S01]  /*2c60*/  IMAD R8, R40, UR16, RZ ;  /* 0x0000001028087c24 */ /* 0x000fe2000f8e02ff */
[-C--:B------:R-:W-:Y:S01]  /*2c70*/  LEA.HI.X.SX32 R47, R23, R5.reuse, 0x1, P0 ;  /* 0x00000005172f7211 */ /* 0x080fe200000f0eff */
        /* <DEDUP_REMOVED lines=11> */
[-C--:B------:R-:W-:Y:S01]  /*2d30*/  LEA R44, P6, R24, R4.reuse, 0x1 ;  /* 0x00000004182c7211 */ /* 0x080fe200078c08ff */
[----:B------:R-:W-:Y:S01]  /*2d40*/  IMAD R15, R15, UR16, RZ ;  /* 0x000000100f0f7c24 */ /* 0x000fe2000f8e02ff */
[----:B------:R-:W-:Y:S01]  /*2d50*/  LEA.HI.X.SX32 R39, R27, R5, 0x1, P0 ;  /* 0x000000051b277211 */ /* 0x000fe200000f0eff */
[----:B------:R-:W-:Y:S01]  /*2d60*/  IMAD R9, R30, UR16, RZ ;  /* 0x000000101e097c24 */ /* 0x000fe2000f8e02ff */
[-C--:B------:R-:W-:Y:S01]  /*2d70*/  LEA R32, P5, R18, R4.reuse, 0x1 ;  /* 0x0000000412207211 */ /* 0x080fe200078a08ff */
[----:B------:R-:W-:Y:S01]  /*2d80*/  IMAD R13, R13, UR16, RZ ;  /* 0x000000100d0d7c24 */ /* 0x000fe2000f8e02ff */
[----:B------:R-:W-:-:S02]  /*2d90*/  LEA R30, P0, R17, R4, 0x1 ;  /* 0x00000004111e7211 */ /* 0x000fc400078008ff */
[-C--:B------:R-:W-:Y:S02]  /*2da0*/  LEA.HI.X.SX32 R35, R19, R5.reuse, 0x1, P4 ;  /* 0x0000000513237211 */ /* 0x080fe400020f0eff */
[-C--:B------:R-:W-:Y:S01]  /*2db0*/  LEA R28, P4, R16, R4.reuse, 0x1 ;  /* 0x00000004101c7211 */ /* 0x080fe200078808ff */
[----:B------:R-:W-:Y:S01]  /*2dc0*/  IMAD R6, R36, UR16, RZ ;  /* 0x0000001024067c24 */ /* 0x000fe2000f8e02ff */
[-C--:B------:R-:W-:Y:S02]  /*2dd0*/  LEA.HI.X.SX32 R45, R24, R5.reuse, 0x1, P6 ;  /* 0x00000005182d7211 */ /* 0x080fe400030f0eff */
[----:B------:R-:W-:Y:S01]  /*2de0*/  LEA.HI.X.SX32 R33, R18, R5, 0x1, P5 ;  /* 0x0000000512217211 */ /* 0x000fe200028f0eff */
[----:B------:R-:W-:Y:S01]  /*2df0*/  IMAD R11, R11, UR16, RZ ;  /* 0x000000100b0b7c24 */ /* 0x000fe2000f8e02ff */
[-C--:B------:R-:W-:Y:S02]  /*2e00*/  LEA R36, P6, R20, R4.reuse, 0x1 ;  /* 0x0000000414247211 */ /* 0x080fe400078c08ff */
[----:B------:R-:W-:-:S02]  /*2e10*/  LEA R26, P5, R15, R4, 0x1 ;  /* 0x000000040f1a7211 */ /* 0x000fc400078a08ff */
[-C--:B------:R-:W-:Y:S01]  /*2e20*/  LEA.HI.X.SX32 R31, R17, R5.reuse, 0x1, P0 ;  /* 0x00000005111f7211 */ /* 0x080fe200000f0eff */
[----:B------:R-:W-:Y:S01]  /*2e30*/  IMAD R10, R10, UR16, RZ ;  /* 0x000000100a0a7c24 */ /* 0x000fe2000f8e02ff */
[----:B------:R-:W-:Y:S02]  /*2e40*/  LEA R24, P0, R14, R4, 0x1 ;  /* 0x000000040e187211 */ /* 0x000fe400078008ff */
[----:B------:R-:W-:Y:S02]  /*2e50*/  LEA.HI.X.SX32 R29, R16, R5, 0x1, P4 ;  /* 0x00000005101d7211 */ /* 0x000fe400020f0eff */
[----:B------:R-:W-:Y:S01]  /*2e60*/  PRMT R111, RZ, 0x7610, R111 ;  /* 0x00007610ff6f7816 */ /* 0x000fe2000000006f */
[----:B---3--:R-:W-:-:S04]  /*2e70*/  @!UP0 UIADD3 UR4, UPT, UPT, -UR6, 0x100000, URZ ;  /* 0x0010000006048890 */ /* 0x008fc8000fffe1ff */
[----:B------:R-:W-:Y:S02]  /*2e80*/  @!UP0 USHF.L.U32 UR5, UR4, 0xb, URZ ;  /* 0x0000000b04058899 */ /* 0x000fe400080006ff */
[----:B------:R-:W-:Y:S01]  /*2e90*/  @!UP0 USHF.L.U32 UR4, UR4, 0x1, URZ ;  /* 0x0000000104048899 */ /* 0x000fe200080006ff */
[-C--:B------:R-:W-:Y:S02]  /*2ea0*/  LEA R22, P4, R13, R4.reuse, 0x1 ;  /* 0x000000040d167211 */ /* 0x080fe400078808ff */
[-C--:B------:R-:W-:Y:S01]  /*2eb0*/  LEA.HI.X.SX32 R37, R20, R5.reuse, 0x1, P6 ;  /* 0x0000000514257211 */ /* 0x080fe200030f0eff */
[----:B------:R-:W3:Y:S01]  /*2ec0*/  @P3 LDG.E.U16 R111, desc[UR26][R52.64] ;  /* 0x0000001a346f3981 */ /* 0x000ee2000c1e1500 */
[-C--:B------:R-:W-:Y:S02]  /*2ed0*/  LEA.HI.X.SX32 R27, R15, R5.reuse, 0x1, P5 ;  /* 0x000000050f1b7211 */ /* 0x080fe400028f0eff */
[----:B------:R-:W-:Y:S02]  /*2ee0*/  LEA R20, P5, R12, R4, 0x1 ;  /* 0x000000040c147211 */ /* 0x000fe400078a08ff */
[----:B------:R-:W-:-:S02]  /*2ef0*/  LEA.HI.X.SX32 R25, R14, R5, 0x1, P0 ;  /* 0x000000050e197211 */ /* 0x000fc400000f0eff */
[-C--:B------:R-:W-:Y:S02]  /*2f00*/  LEA R18, P0, R11, R4.reuse, 0x1 ;  /* 0x000000040b127211 */ /* 0x080fe400078008ff */
[-C--:B------:R-:W-:Y:S02]  /*2f10*/  LEA.HI.X.SX32 R23, R13, R5.reuse, 0x1, P4 ;  /* 0x000000050d177211 */ /* 0x080fe400020f0eff */
[-C--:B------:R-:W-:Y:S01]  /*2f20*/  LEA R16, P4, R10, R4.reuse, 0x1 ;  /* 0x000000040a107211 */ /* 0x080fe200078808ff */
[----:B------:R-:W-:Y:S01]  /*2f30*/  VOTEU.ALL UP0, P2 ;  /* 0x0000000000ff7886 */ /* 0x000fe20001000000 */
[-C--:B------:R-:W-:Y:S01]  /*2f40*/  LEA.HI.X.SX32 R21, R12, R5.reuse, 0x1, P5 ;  /* 0x000000050c157211 */ /* 0x080fe200028f0eff */
[----:B------:R-:W-:Y:S01]  /*2f50*/  IMAD R112, R112, UR16, RZ ;  /* 0x0000001070707c24 */ /* 0x000fe2000f8e02ff */
[-C--:B------:R-:W-:Y:S02]  /*2f60*/  LEA R14, P5, R8, R4.reuse, 0x1 ;  /* 0x00000004080e7211 */ /* 0x080fe400078a08ff */
[-C--:B------:R-:W-:Y:S01]  /*2f70*/  LEA.HI.X.SX32 R19, R11, R5.reuse, 0x1, P0 ;  /* 0x000000050b137211 */ /* 0x080fe200000f0eff */
[----:B------:R-:W-:Y:S01]  /*2f80*/  IMAD R114, R114, UR16, RZ ;  /* 0x0000001072727c24 */ /* 0x000fe2000f8e02ff */
[----:B------:R-:W-:Y:S01]  /*2f90*/  LEA R12, P0, R6, R4, 0x1 ;  /* 0x00000004060c7211 */ /* 0x000fe200078008ff */
[----:B------:R1:W0:Y:S01]  /*2fa0*/  @!UP0 SYNCS.EXCH.64 URZ, [UR13+0xa008], UR4 ;  /* 0x00a008040dff85b2 */ /* 0x0002220008000100 */
[----:B------:R-:W-:-:S02]  /*2fb0*/  LEA.HI.X.SX32 R17, R10, R5, 0x1, P4 ;  /* 0x000000050a117211 */ /* 0x000fc400020f0eff */
[----:B------:R-:W-:Y:S02]  /*2fc0*/  LOP3.LUT R115, R113, 0x40, RZ, 0x3c, !PT ;  /* 0x0000004071737812 */ /* 0x000fe400078e3cff */
[-C--:B------:R-:W-:Y:S01]  /*2fd0*/  LEA R10, P4, R9, R4.reuse, 0x1 ;  /* 0x00000004090a7211 */ /* 0x080fe200078808ff */
[----:B----4-:R-:W-:Y:S01]  /*2fe0*/  STS.U16 [R113+UR13+0x8800], R84 ;  /* 0x0088005471007988 */ /* 0x010fe2000800040d */
[-C--:B------:R-:W-:Y:S02]  /*2ff0*/  LEA.HI.X.SX32 R15, R8, R5.reuse, 0x1, P5 ;  /* 0x00000005080f7211 */ /* 0x080fe400028f0eff */
[-C--:B------:R-:W-:Y:S01]  /*3000*/  LEA R8, P5, R7, R4.reuse, 0x1 ;  /* 0x0000000407087211 */ /* 0x080fe200078a08ff */
[----:B-----5:R-:W-:Y:S01]  /*3010*/  STS.U16 [R113+UR13+0x8c00], R90 ;  /* 0x008c005a71007988 */ /* 0x020fe2000800040d */
[-C--:B------:R-:W-:Y:S02]  /*3020*/  LEA.HI.X.SX32 R13, R6, R5.reuse, 0x1, P0 ;  /* 0x00000005060d7211 */ /* 0x080fe400000f0eff */
[----:B------:R-:W-:Y:S01]  /*3030*/  LEA R6, P0, R112, R4, 0x1 ;  /* 0x0000000470067211 */ /* 0x000fe200078008ff */
[----:B--2---:R-:W-:Y:S01]  /*3040*/  STS.U16 [R113+UR13+0x8000], R96 ;  /* 0x0080006071007988 */ /* 0x004fe2000800040d */
[----:B------:R-:W-:-:S03]  /*3050*/  LEA.HI.X.SX32 R11, R9, R5, 0x1, P4 ;  /* 0x00000005090b7211 */ /* 0x000fc600020f0eff */
[----:B------:R-:W-:Y:S01]  /*3060*/  STS.U16 [R113+UR13+0x8400], R98 ;  /* 0x0084006271007988 */ /* 0x000fe2000800040d */
[----:B------:R-:W-:-:S03]  /*3070*/  LEA R4, P4, R114, R4, 0x1 ;  /* 0x0000000472047211 */ /* 0x000fc600078808ff */
[----:B------:R2:W-:Y:S01]  /*3080*/  STS.U16 [R115+UR13+0x8e00], R94 ;  /* 0x008e005e73007988 */ /* 0x0005e2000800040d */
[-C--:B------:R-:W-:Y:S02]  /*3090*/  LEA.HI.X.SX32 R9, R7, R5.reuse, 0x1, P5 ;  /* 0x0000000507097211 */ /* 0x080fe400028f0eff */
[-C--:B------:R-:W-:Y:S01]  /*30a0*/  LEA.HI.X.SX32 R7, R112, R5.reuse, 0x1, P0 ;  /* 0x0000000570077211 */ /* 0x080fe200000f0eff */
[----:B------:R4:W-:Y:S01]  /*30b0*/  STS.U16 [R115+UR13+0x8a00], R92 ;  /* 0x008a005c73007988 */ /* 0x0009e2000800040d */
[----:B------:R-:W-:Y:S02]  /*30c0*/  LEA.HI.X.SX32 R5, R114, R5, 0x1, P4 ;  /* 0x0000000572057211 */ /* 0x000fe400020f0eff */
[----:B--2---:R-:W-:Y:S01]  /*30d0*/  PRMT R94, RZ, 0x7610, R94 ;  /* 0x00007610ff5e7816 */ /* 0x004fe2000000005e */
[----:B------:R2:W-:Y:S01]  /*30e0*/  STS.U16 [R115+UR13+0x8200], R100 ;  /* 0x0082006473007988 */ /* 0x0005e2000800040d */
[----:B------:R-:W-:-:S03]  /*30f0*/  PRMT R117, RZ, 0x7610, R117 ;  /* 0x00007610ff757816 */ /* 0x000fc60000000075 */
[----:B------:R5:W-:Y:S01]  /*3100*/  STS.U16 [R115+UR13+0x8600], R102 ;  /* 0x0086006673007988 */ /* 0x000be2000800040d */
[----:B------:R-:W-:Y:S02]  /*3110*/  PRMT R119, RZ, 0x7610, R119 ;  /* 0x00007610ff777816 */ /* 0x000fe40000000077 */
[----:B------:R-:W-:Y:S01]  /*3120*/  PRMT R121, RZ, 0x7610, R121 ;  /* 0x00007610ff797816 */ /* 0x000fe20000000079 */
[----:B------:R0:W-:Y:S01]  /*3130*/  STS.U16 [R113+UR13], R104 ;  /* 0x0000006871007988 */ /* 0x0001e2000800040d */
[----:B------:R-:W-:Y:S02]  /*3140*/  PRMT R123, RZ, 0x7610, R123 ;  /* 0x00007610ff7b7816 */ /* 0x000fe4000000007b */
[----:B------:R-:W-:Y:S01]  /*3150*/  PRMT R84, RZ, 0x7610, R84 ;  /* 0x00007610ff547816 */ /* 0x000fe20000000054 */
[----:B------:R-:W-:Y:S01]  /*3160*/  STS.U16 [R113+UR13+0x200], R105 ;  /* 0x0002006971007988 */ /* 0x000fe2000800040d */
[----:B------:R-:W-:Y:S02]  /*3170*/  PRMT R90, RZ, 0x7610, R90 ;  /* 0x00007610ff5a7816 */ /* 0x000fe4000000005a */
[----:B----4-:R-:W-:Y:S01]  /*3180*/  PRMT R92, RZ, 0x7610, R92 ;  /* 0x00007610ff5c7816 */ /* 0x010fe2000000005c */
[----:B------:R4:W-:Y:S01]  /*3190*/  STS.U16 [R113+UR13+0x400], R106 ;  /* 0x0004006a71007988 */ /* 0x0009e2000800040d */
[----:B------:R-:W-:-:S02]  /*31a0*/  PRMT R96, RZ, 0x7610, R96 ;  /* 0x00007610ff607816 */ /* 0x000fc40000000060 */
[----:B------:R-:W-:Y:S01]  /*31b0*/  PRMT R98, RZ, 0x7610, R98 ;  /* 0x00007610ff627816 */ /* 0x000fe20000000062 */
[----:B------:R1:W-:Y:S01]  /*31c0*/  STS.U16 [R113+UR13+0x800], R108 ;  /* 0x0008006c71007988 */ /* 0x0003e2000800040d */
[----:B--2---:R-:W-:Y:S02]  /*31d0*/  PRMT R100, RZ, 0x7610, R100 ;  /* 0x00007610ff647816 */ /* 0x004fe40000000064 */
[----:B-----5:R-:W-:Y:S01]  /*31e0*/  PRMT R102, RZ, 0x7610, R102 ;  /* 0x00007610ff667816 */ /* 0x020fe20000000066 */
[----:B------:R2:W-:Y:S01]  /*31f0*/  STS.U16 [R113+UR13+0xc00], R110 ;  /* 0x000c006e71007988 */ /* 0x0005e2000800040d */
[----:B0-----:R-:W-:Y:S02]  /*3200*/  PRMT R104, RZ, 0x7610, R104 ;  /* 0x00007610ff687816 */ /* 0x001fe40000000068 */
[----:B----4-:R-:W-:Y:S01]  /*3210*/  PRMT R106, RZ, 0x7610, R106 ;  /* 0x00007610ff6a7816 */ /* 0x010fe2000000006a */
[----:B------:R-:W4:Y:S01]  /*3220*/  @P3 LDG.E.U16 R94, desc[UR26][R50.64] ;  /* 0x0000001a325e3981 */ /* 0x000f22000c1e1500 */
[----:B------:R-:W-:-:S02]  /*3230*/  PRMT R112, RZ, 0x7610, R112 ;  /* 0x00007610ff707816 */ /* 0x000fc40000000070 */
[----:B-1----:R-:W-:Y:S01]  /*3240*/  PRMT R108, RZ, 0x7610, R108 ;  /* 0x00007610ff6c7816 */ /* 0x002fe2000000006c */
[----:B------:R-:W5:Y:S01]  /*3250*/  @P3 LDG.E.U16 R117, desc[UR26][R48.64] ;  /* 0x0000001a30753981 */ /* 0x000f62000c1e1500 */
[----:B------:R-:W-:Y:S02]  /*3260*/  PRMT R114, RZ, 0x7610, R114 ;  /* 0x00007610ff727816 */ /* 0x000fe40000000072 */
[----:B--2---:R-:W-:Y:S01]  /*3270*/  PRMT R110, RZ, 0x7610, R110 ;  /* 0x00007610ff6e7816 */ /* 0x004fe2000000006e */
        /* <DEDUP_REMOVED lines=28> */
[----:B------:R0:W-:Y:S04]  /*3440*/  STS.U16 [R113+UR13+0xa00], R109 ;  /* 0x000a006d71007988 */ /* 0x0001e8000800040d */
[----:B------:R-:W-:Y:S01]  /*3450*/  STS.U16 [R113+UR13+0x600], R107 ;  /* 0x0006006b71007988 */ /* 0x000fe2000800040d */
[----:B0-----:R-:W-:Y:S01]  /*3460*/  LEA R109, P0, R91, R86, 0x1 ;  /* 0x000000565b6d7211 */ /* 0x001fe200078008ff */
[----:B------:R-:W-:Y:S01]  /*3470*/  UMOV UR6, URZ ;  /* 0x000000ff00067c82 */ /* 0x000fe20008000000 */
[----:B------:R-:W-:Y:S01]  /*3480*/  IMAD.SHL.U32 R81, R81, 0x20, RZ ;  /* 0x0000002051517824 */ /* 0x000fe200078e00ff */
[----:B---3--:R0:W-:Y:S02]  /*3490*/  STS.U16 [R113+UR13+0xe00], R111 ;  /* 0x000e006f71007988 */ /* 0x0081e4000800040d */
[----:B0-----:R-:W-:-:S04]  /*34a0*/  SHF.R.S32.HI R111, RZ, 0x1f, R82 ;  /* 0x0000001fff6f7819 */ /* 0x001fc80000011452 */
[----:B------:R-:W-:Y:S02]  /*34b0*/  SHF.L.U64.HI R111, R82, 0x1, R111 ;  /* 0x00000001526f7819 */ /* 0x000fe4000001026f */
[----:B------:R-:W-:-:S04]  /*34c0*/  SHF.R.S32.HI R82, RZ, 0x1f, R91 ;  /* 0x0000001fff527819 */ /* 0x000fc8000001145b */
[----:B------:R-:W-:Y:S02]  /*34d0*/  LEA.HI.X R91, R91, R111, R82, 0x1, P0 ;  /* 0x0000006f5b5b7211 */ /* 0x000fe400000f0c52 */
[----:B------:R-:W-:Y:S02]  /*34e0*/  SHF.R.S32.HI R82, RZ, 0x1f, R93 ;  /* 0x0000001fff527819 */ /* 0x000fe4000001145d */
[----:B------:R-:W-:-:S04]  /*34f0*/  LEA R107, P0, R93, R86, 0x1 ;  /* 0x000000565d6b7211 */ /* 0x000fc800078008ff */
[----:B------:R-:W-:Y:S02]  /*3500*/  LEA.HI.X R82, R93, R111, R82, 0x1, P0 ;  /* 0x0000006f5d527211 */ /* 0x000fe400000f0c52 */
[----:B------:R-:W-:Y:S01]  /*3510*/  SHF.R.S32.HI R93, RZ, 0x1f, R95 ;  /* 0x0000001fff5d7819 */ /* 0x000fe2000001145f */
[----:B----4-:R0:W-:Y:S04]  /*3520*/  STS.U16 [R113+UR13+0x1000], R94 ;  /* 0x0010005e71007988 */ /* 0x0101e8000800040d */
[----:B-----5:R-:W-:Y:S01]  /*3530*/  STS.U16 [R113+UR13+0x1200], R117 ;  /* 0x0012007571007988 */ /* 0x020fe2000800040d */
[----:B0-----:R-:W-:-:S03]  /*3540*/  LEA R94, P0, R95, R86, 0x1 ;  /* 0x000000565f5e7211 */ /* 0x001fc600078008ff */
[----:B--2---:R-:W-:Y:S01]  /*3550*/  STS.U16 [R113+UR13+0x1400], R119 ;  /* 0x0014007771007988 */ /* 0x004fe2000800040d */
[----:B------:R-:W-:-:S03]  /*3560*/  LEA.HI.X R95, R95, R111, R93, 0x1, P0 ;  /* 0x0000006f5f5f7211 */ /* 0x000fc600000f0c5d */
[----:B------:R-:W-:Y:S01]  /*3570*/  STS.U16 [R113+UR13+0x1600], R121 ;  /* 0x0016007971007988 */ /* 0x000fe2000800040d */
[C---:B------:R-:W-:Y:S02]  /*3580*/  LEA R86, P0, R103.reuse, R86, 0x1 ;  /* 0x0000005667567211 */ /* 0x040fe400078008ff */
[----:B------:R-:W-:Y:S01]  /*3590*/  SHF.R.S32.HI R93, RZ, 0x1f, R103 ;  /* 0x0000001fff5d7819 */ /* 0x000fe20000011467 */
[----:B------:R-:W-:Y:S04]  /*35a0*/  STS.U16 [R113+UR13+0x1800], R123 ;  /* 0x0018007b71007988 */ /* 0x000fe8000800040d */
[----:B------:R0:W-:Y:S04]  /*35b0*/  STS.U16 [R113+UR13+0x1a00], R84 ;  /* 0x001a005471007988 */ /* 0x0001e8000800040d */
[----:B------:R-:W-:Y:S04]  /*35c0*/  STS.U16 [R113+UR13+0x1c00], R90 ;  /* 0x001c005a71007988 */ /* 0x000fe8000800040d */
[----:B------:R1:W-:Y:S04]  /*35d0*/  STS.U16 [R113+UR13+0x1e00], R92 ;  /* 0x001e005c71007988 */ /* 0x0003e8000800040d */
[----:B------:R-:W-:Y:S04]  /*35e0*/  STS.U16 [R113+UR13+0x2000], R96 ;  /* 0x0020006071007988 */ /* 0x000fe8000800040d */
[----:B------:R-:W-:Y:S04]  /*35f0*/  STS.U16 [R113+UR13+0x2200], R98 ;  /* 0x0022006271007988 */ /* 0x000fe8000800040d */
[----:B------:R-:W-:Y:S04]  /*3600*/  STS.U16 [R113+UR13+0x2400], R100 ;  /* 0x0024006471007988 */ /* 0x000fe8000800040d */
[----:B------:R2:W-:Y:S04]  /*3610*/  STS.U16 [R113+UR13+0x2600], R102 ;  /* 0x0026006671007988 */ /* 0x0005e8000800040d */
[----:B------:R-:W-:Y:S04]  /*3620*/  STS.U16 [R113+UR13+0x2800], R104 ;  /* 0x0028006871007988 */ /* 0x000fe8000800040d */
        /* <DEDUP_REMOVED lines=10> */
[----:B------:R3:W-:Y:S01]  /*36d0*/  STS.U16 [R113+UR13+0x3e00], R105 ;  /* 0x003e006971007988 */ /* 0x0007e2000800040d */
[----:B------:R4:W-:Y:S06]  /*36e0*/  MEMBAR.ALL.CTA ;  /* 0x0000000000007992 */ /* 0x0009ec0000008000 */
[----:B----4-:R-:W4:Y:S01]  /*36f0*/  FENCE.VIEW.ASYNC.S ;  /* 0x00000000000073c6 */ /* 0x010f220000000000 */
[----:B------:R-:W-:-:S02]  /*3700*/  LEA.HI.X R103, R103, R111, R93, 0x1, P0 ;  /* 0x0000006f67677211 */ /* 0x000fc400000f0c5d */
[----:B------:R-:W-:Y:S01]  /*3710*/  SHF.R.S32.HI R93, RZ, 0x1f, R67 ;  /* 0x0000001fff5d7819 */ /* 0x000fe20000011443 */
[----:B----4-:R-:W-:Y:S01]  /*3720*/  BAR.SYNC.DEFER_BLOCKING 0x0 ;  /* 0x0000000000007b1d */ /* 0x010fe20000010000 */
[----:B------:R-:W-:Y:S02]  /*3730*/  ISETP.NE.U32.AND P0, PT, RZ, UR7, PT ;  /* 0x00000007ff007c0c */ /* 0x000fe4000bf05070 */
[----:B------:R-:W-:Y:S02]  /*3740*/  LEA.HI R93, R93, R67, RZ, 0x5 ;  /* 0x000000435d5d7211 */ /* 0x000fe400078f28ff */
[----:B------:R-:W-:Y:S02]  /*3750*/  ISETP.LT.OR P4, PT, R67, 0x20, P0 ;  /* 0x000000204300780c */ /* 0x000fe40000781670 */
[----:B0-----:R-:W-:Y:S02]  /*3760*/  SHF.R.S32.HI R84, RZ, 0x5, R93 ;  /* 0x00000005ff547819 */ /* 0x001fe4000001145d */
[----:B-1----:R-:W-:-:S02]  /*3770*/  IADD3 R92, P6, PT, R109, UR8, RZ ;  /* 0x000000086d5c7c10 */ /* 0x002fc4000ffde0ff */
[----:B------:R-:W-:Y:S02]  /*3780*/  IADD3 R90, P5, PT, R107, UR8, RZ ;  /* 0x000000086b5a7c10 */ /* 0x000fe4000ffbe0ff */
[----:B------:R-:W-:Y:S02]  /*3790*/  VIMNMX R84, PT, PT, R84, 0x1, !PT ;  /* 0x0000000154547848 */ /* 0x000fe40007fe0100 */
[----:B------:R-:W-:Y:S02]  /*37a0*/  IADD3.X R93, PT, PT, R91, UR9, RZ, P6, !PT ;  /* 0x000000095b5d7c10 */ /* 0x000fe4000b7fe4ff */
[----:B------:R-:W-:Y:S02]  /*37b0*/  IADD3.X R91, PT, PT, R82, UR9, RZ, P5, !PT ;  /* 0x00000009525b7c10 */ /* 0x000fe4000affe4ff */
[----:B------:R-:W-:Y:S02]  /*37c0*/  IADD3 R94, P6, PT, R94, UR8, RZ ;  /* 0x000000085e5e7c10 */ /* 0x000fe4000ffde0ff */
[----:B--2---:R-:W-:Y:S01]  /*37d0*/  IADD3 R102, P5, PT, R86, UR8, RZ ;  /* 0x0000000856667c10 */ /* 0x004fe2000ffbe0ff */
[----:B------:R-:W-:Y:S01]  /*37e0*/  VIADD R84, R84, 0xffffffff ;  /* 0xffffffff54547836 */ /* 0x000fe20000000000 */
[----:B------:R-:W-:-:S02]  /*37f0*/  IADD3.X R95, PT, PT, R95, UR9, RZ, P6, !PT ;  /* 0x000000095f5f7c10 */ /* 0x000fc4000b7fe4ff */
[----:B------:R-:W-:Y:S01]  /*3800*/  IADD3.X R103, PT, PT, R103, UR9, RZ, P5, !PT ;  /* 0x0000000967677c10 */ /* 0x000fe2000affe4ff */
[----:B---3--:R-:W-:Y:S01]  /*3810*/  IMAD.SHL.U32 R105, R80, 0x20, RZ ;  /* 0x0000002050697824 */ /* 0x008fe200078e00ff */
[----:B------:R-:W-:Y:S01]  /*3820*/  ISETP.NE.U32.AND P3, PT, R84, RZ, PT ;  /* 0x000000ff5400720c */ /* 0x000fe20003f65070 */
[----:B------:R-:W-:-:S12]  /*3830*/  @P4 BRA `(.L_x_6) ;  /* 0x0000000000684947 */ /* 0x000fd80003800000 */
[----:B------:R-:W-:Y:S02]  /*3840*/  UIADD3 UR4, UPT, UPT, UR13, 0x8000, URZ ;  /* 0x000080000d047890 */ /* 0x000fe4000fffe0ff */
[----:B------:R-:W-:Y:S02]  /*3850*/  USHF.R.U32.HI UR10, URZ, 0x4, UR13 ;  /* 0x00000004ff0a7899 */ /* 0x000fe4000801160d */
[----:B------:R-:W-:Y:S02]  /*3860*/  USHF.R.U32.HI UR4, URZ, 0x4, UR4 ;  /* 0x00000004ff047899 */ /* 0x000fe40008011604 */
[----:B------:R-:W-:Y:S02]  /*3870*/  USGXT.U32 UR10, UR10, 0xe ;  /* 0x0000000e0a0a789a */ /* 0x000fe40008000000 */
[----:B------:R-:W-:Y:S01]  /*3880*/  USGXT.U32 UR8, UR4, 0xe ;  /* 0x0000000e0408789a */ /* 0x000fe20008000000 */
[----:B------:R-:W-:Y:S01]  /*3890*/  UMOV UR16, 0x80 ;  /* 0x0000008000107882 */ /* 0x000fe20000000000 */
[----:B------:R-:W-:Y:S01]  /*38a0*/  UMOV UR17, 0x40004040 ;  /* 0x4000404000117882 */ /* 0x000fe20000000000 */
[----:B------:R-:W-:Y:S01]  /*38b0*/  UMOV UR18, 0xfffffffe ;  /* 0xfffffffe00127882 */ /* 0x000fe20000000000 */
[----:B------:R-:W-:Y:S01]  /*38c0*/  UMOV UR19, 0x7fffbfdf ;  /* 0x7fffbfdf00137882 */ /* 0x000fe20000000000 */
[----:B------:R-:W-:Y:S01]  /*38d0*/  UMOV UR11, URZ ;  /* 0x000000ff000b7c82 */ /* 0x000fe20008000000 */
[----:B------:R-:W-:Y:S01]  /*38e0*/  UMOV UR9, URZ ;  /* 0x000000ff00097c82 */ /* 0x000fe20008000000 */
[----:B------:R-:W-:-:S02]  /*38f0*/  UIADD3.64 UR18, UPT, UPT, UR10, -UR18, URZ ;  /* 0x800000120a127297 */ /* 0x000fc4000fffe0ff */
[----:B------:R-:W-:Y:S01]  /*3900*/  UIADD3.64 UR16, UPT, UPT, UR8, UR16, URZ ;  /* 0x0000001008107297 */ /* 0x000fe2000fffe0ff */
[----:B------:R-:W-:Y:S01]  /*3910*/  UMOV UR20, 0x0 ;  /* 0x0000000000147882 */ /* 0x000fe20000000000 */
[----:B------:R-:W-:Y:S01]  /*3920*/  UMOV UR21, 0x4408010 ;  /* 0x0440801000157882 */ /* 0x000fe20000000000 */
[----:B------:R-:W-:Y:S01]  /*3930*/  UMOV UR4, UR15 ;  /* 0x0000000f00047c82 */ /* 0x000fe20008000000 */
[----:B------:R-:W-:Y:S01]  /*3940*/  UMOV UR5, URZ ;  /* 0x000000ff00057c82 */ /* 0x000fe20008000000 */
[----:B------:R-:W-:Y:S01]  /*3950*/  UMOV UR11, 0x80004020 ;  /* 0x80004020000b7882 */ /* 0x000fe20000000000 */
[----:B------:R-:W-:Y:S01]  /*3960*/  UMOV UR9, 0x40004040 ;  /* 0x4000404000097882 */ /* 0x000fe20000000000 */
[----:B------:R-:W-:Y:S01]  /*3970*/  UMOV UR22, 0x0 ;  /* 0x0000000000167882 */ /* 0x000fe20000000000 */
[----:B------:R-:W-:Y:S01]  /*3980*/  UMOV UR23, 0x4408010 ;  /* 0x0440801000177882 */ /* 0x000fe20000000000 */
[----:B------:R-:W-:Y:S01]  /*3990*/  UMOV UR4, UR4 ;  /* 0x0000000400047c82 */ /* 0x000fe20008000000 */
[----:B------:R0:W-:Y:S01]  /*39a0*/  UTCHMMA gdesc[UR8], gdesc[UR10], tmem[UR12], tmem[UR20], idesc[UR21], !UPT ;  /* 0x00ff140a080075ea */ /* 0x0001e2000f80000c */
[----:B------:R0:W-:Y:S01]  /*39b0*/  UTCHMMA gdesc[UR16], gdesc[UR18], tmem[UR12], tmem[UR22], idesc[UR23], UPT ;  /* 0x00ff1612100075ea */ /* 0x0001e2000b80000c */
[----:B------:R0:W-:Y:S01]  /*39c0*/  UTCBAR [UR4], URZ ;  /* 0x000000ff040073e9 */ /* 0x0001e200080000ff */
[----:B------:R-:W-:Y:S01]  /*39d0*/  NOP ;  /* 0x0000000000007918 */ /* 0x000fe20000000000 */
.L_x_6:
[----:B------:R-:W-:Y:S05]  /*39e0*/  @!P3 BRA `(.L_x_7) ;  /* 0x0000000c0080b947 */ /* 0x000fea0003800000 */
[----:B0-----:R-:W-:Y:S01]  /*39f0*/  UIADD3 UR4, UPT, UPT, UR13, 0x9000, URZ ;  /* 0x000090000d047890 */ /* 0x001fe2000fffe0ff */
[----:B------:R-:W-:Y:S01]  /*3a00*/  VIADD R66, R66, 0xffffffe0 ;  /* 0xffffffe042427836 */ /* 0x000fe20000000000 */
[----:B------:R-:W-:Y:S01]  /*3a10*/  UIADD3 UR5, UPT, UPT, UR13, 0x4000, URZ ;  /* 0x000040000d057890 */ /* 0x000fe2000fffe0ff */
[----:B------:R-:W-:Y:S01]  /*3a20*/  IMAD.MOV.U32 R80, RZ, RZ, R84 ;  /* 0x000000ffff507224 */ /* 0x000fe200078e0054 */
        /* <DEDUP_REMOVED lines=10> */
[----:B------:R-:W-:-:S02]  /*3ad0*/  UIADD3.64 UR16, UPT, UPT, UR8, UR16, URZ ;  /* 0x0000001008107297 */ /* 0x000fc4000fffe0ff */
[----:B------:R-:W-:Y:S01]  /*3ae0*/  UIADD3.64 UR18, UPT, UPT, UR10, -UR18, URZ ;  /* 0x800000120a127297 */ /* 0x000fe2000fffe0ff */
[----:B------:R-:W-:Y:S01]  /*3af0*/  UMOV UR5, 0x1 ;  /* 0x0000000100057882 */ /* 0x000fe20000000000 */
[----:B------:R-:W-:-:S10]  /*3b00*/  UMOV UR4, URZ ;  /* 0x000000ff00047c82 */ /* 0x000fd40008000000 */
.L_x_10:
[----:B------:R-:W-:Y:S01]  /*3b10*/  USHF.L.U32 UR6, UR6, 0x1f, URZ ;  /* 0x0000001f06067899 */ /* 0x000fe200080006ff */
[----:B------:R-:W-:-:S04]  /*3b20*/  IMAD.WIDE R46, R81, 0x2, R46 ;  /* 0x00000002512e7825 */ /* 0x000fc800078e022e */
[----:B------:R-:W-:-:S04]  /*3b30*/  IMAD.WIDE R48, R81, 0x2, R48 ;  /* 0x0000000251307825 */ /* 0x000fc800078e0230 */
[----:B0-----:R-:W-:-:S04]  /*3b40*/  IMAD.U32 R82, RZ, RZ, UR6 ;  /* 0x00000006ff527e24 */ /* 0x001fc8000f8e00ff */
[----:B------:R-:W0:Y:S02]  /*3b50*/  SYNCS.PHASECHK.TRANS64.TRYWAIT P3, [UR15], R82 ;  /* 0x00000052ff0075a7 */ /* 0x000e24000806110f */
[----:B0-----:R-:W-:Y:S05]  /*3b60*/  @!P3 BRA `(.L_x_8) ;  /* 0x0000002c0098b947 */ /* 0x001fea0003800000 */
.L_x_16:
[-C--:B------:R-:W-:Y:S01]  /*3b70*/  ISETP.GE.AND P4, PT, R3, R66.reuse, PT ;  /* 0x000000420300720c */ /* 0x080fe20003f86270 */
[----:B------:R-:W-:Y:S01]  /*3b80*/  IMAD.WIDE R70, R105, 0x2, R70 ;  /* 0x0000000269467825 */ /* 0x000fe200078e0246 */
[-C--:B------:R-:W-:Y:S02]  /*3b90*/  ISETP.GE.AND P3, PT, R99, R66.reuse, PT ;  /* 0x000000426300720c */ /* 0x080fe40003f66270 */
[-C--:B------:R-:W-:Y:S01]  /*3ba0*/  ISETP.GE.AND P6, PT, R97, R66.reuse, PT ;  /* 0x000000426100720c */ /* 0x080fe20003fc6270 */
[----:B------:R-:W-:Y:S01]  /*3bb0*/  IMAD.WIDE R72, R105, 0x2, R72 ;  /* 0x0000000269487825 */ /* 0x000fe200078e0248 */
[----:B------:R-:W-:Y:S02]  /*3bc0*/  ISETP.GE.AND P5, PT, R101, R66, PT ;  /* 0x000000426500720c */ /* 0x000fe40003fa6270 */
[----:B------:R-:W-:Y:S01]  /*3bd0*/  PRMT R82, RZ, 0x7610, R82 ;  /* 0x00007610ff527816 */ /* 0x000fe20000000052 */
[----:B------:R-:W-:Y:S01]  /*3be0*/  IMAD.WIDE R76, R105, 0x2, R76 ;  /* 0x00000002694c7825 */ /* 0x000fe200078e024c */
[----:B------:R-:W-:-:S02]  /*3bf0*/  PRMT R84, RZ, 0x7610, R84 ;  /* 0x00007610ff547816 */ /* 0x000fc40000000054 */
[----:B------:R-:W-:Y:S01]  /*3c00*/  PRMT R86, RZ, 0x7610, R86 ;  /* 0x00007610ff567816 */ /* 0x000fe20000000056 */
[----:B------:R-:W-:Y:S01]  /*3c10*/  IMAD.WIDE R74, R105, 0x2, R74 ;  /* 0x00000002694a7825 */ /* 0x000fe200078e024a */
[----:B------:R-:W-:Y:S01]  /*3c20*/  PRMT R96, RZ, 0x7610, R96 ;  /* 0x00007610ff607816 */ /* 0x000fe20000000060 */
[----:B------:R-:W2:Y:S01]  /*3c30*/  @!P4 LDG.E.U16 R82, desc[UR26][R70.64] ;  /* 0x0000001a4652c981 */ /* 0x000ea2000c1e1500 */
[-C--:B------:R-:W-:Y:S01]  /*3c40*/  ISETP.GE.AND P4, PT, R83, R66.reuse, PT ;  /* 0x000000425300720c */ /* 0x080fe20003f86270 */
[----:B------:R-:W-:Y:S02]  /*3c50*/  IMAD.WIDE R102, R105, 0x2, R102 ;  /* 0x0000000269667825 */ /* 0x000fe400078e0266 */
[----:B------:R-:W3:Y:S01]  /*3c60*/  @!P3 LDG.E.U16 R84, desc[UR26][R72.64] ;  /* 0x0000001a4854b981 */ /* 0x000ee2000c1e1500 */
[-C--:B------:R-:W-:Y:S01]  /*3c70*/  ISETP.GE.AND P3, PT, R87, R66.reuse, PT ;  /* 0x000000425700720c */ /* 0x080fe20003f66270 */
[----:B------:R-:W-:Y:S02]  /*3c80*/  IMAD.WIDE R94, R105, 0x2, R94 ;  /* 0x00000002695e7825 */ /* 0x000fe400078e025e */
[----:B------:R-:W4:Y:S01]  /*3c90*/  @!P6 LDG.E.U16 R86, desc[UR26][R74.64] ;  /* 0x0000001a4a56e981 */ /* 0x000f22000c1e1500 */
[----:B------:R-:W-:Y:S01]  /*3ca0*/  ISETP.GE.AND P6, PT, R85, R66, PT ;  /* 0x000000425500720c */ /* 0x000fe20003fc6270 */
[----:B------:R-:W-:-:S02]  /*3cb0*/  IMAD.WIDE R90, R105, 0x2, R90 ;  /* 0x00000002695a7825 */ /* 0x000fc400078e025a */
[----:B------:R-:W5:Y:S01]  /*3cc0*/  @!P5 LDG.E.U16 R96, desc[UR26][R76.64] ;  /* 0x0000001a4c60d981 */ /* 0x000f62000c1e1500 */
[----:B------:R-:W-:Y:S01]  /*3cd0*/  ISETP.GE.AND P5, PT, R89, R66, PT ;  /* 0x000000425900720c */ /* 0x000fe20003fa6270 */
[----:B------:R-:W-:Y:S01]  /*3ce0*/  IMAD.WIDE R92, R105, 0x2, R92 ;  /* 0x00000002695c7825 */ /* 0x000fe200078e025c */
[----:B------:R-:W-:Y:S02]  /*3cf0*/  PRMT R98, RZ, 0x7610, R98 ;  /* 0x00007610ff627816 */ /* 0x000fe40000000062 */
[----:B------:R-:W-:Y:S01]  /*3d00*/  PRMT R100, RZ, 0x7610, R100 ;  /* 0x00007610ff647816 */ /* 0x000fe20000000064 */
[C---:B------:R-:W-:Y:S01]  /*3d10*/  IMAD.WIDE R50, R81.reuse, 0x2, R50 ;  /* 0x0000000251327825 */ /* 0x040fe200078e0232 */
[----:B------:R-:W-:Y:S02]  /*3d20*/  PRMT R104, RZ, 0x7610, R104 ;  /* 0x00007610ff687816 */ /* 0x000fe40000000068 */
[----:B------:R-:W-:Y:S01]  /*3d30*/  PRMT R106, RZ, 0x7610, R106 ;  /* 0x00007610ff6a7816 */ /* 0x000fe2000000006a */
[----:B------:R-:W3:Y:S01]  /*3d40*/  @!P4 LDG.E.U16 R98, desc[UR26][R92.64] ;  /* 0x0000001a5c62c981 */ /* 0x000ee2000c1e1500 */
[----:B------:R-:W-:-:S03]  /*3d50*/  IMAD.WIDE R52, R81, 0x2, R52 ;  /* 0x0000000251347825 */ /* 0x000fc600078e0234 */
[----:B------:R-:W5:Y:S01]  /*3d60*/  @!P3 LDG.E.U16 R100, desc[UR26][R90.64] ;  /* 0x0000001a5a64b981 */ /* 0x000f62000c1e1500 */
[----:B------:R-:W-:-:S03]  /*3d70*/  IMAD.WIDE R54, R81, 0x2, R54 ;  /* 0x0000000251367825 */ /* 0x000fc600078e0236 */
[----:B------:R-:W5:Y:S01]  /*3d80*/  @!P6 LDG.E.U16 R104, desc[UR26][R94.64] ;  /* 0x0000001a5e68e981 */ /* 0x000f62000c1e1500 */
[----:B------:R-:W-:-:S03]  /*3d90*/  IMAD.WIDE R56, R81, 0x2, R56 ;  /* 0x0000000251387825 */ /* 0x000fc600078e0238 */
[----:B------:R-:W5:Y:S01]  /*3da0*/  @!P5 LDG.E.U16 R106, desc[UR26][R102.64] ;  /* 0x0000001a666ad981 */ /* 0x000f62000c1e1500 */
[C---:B------:R-:W-:Y:S01]  /*3db0*/  IMAD.WIDE R58, R81.reuse, 0x2, R58 ;  /* 0x00000002513a7825 */ /* 0x040fe200078e023a */
[----:B------:R-:W-:Y:S01]  /*3dc0*/  BAR.SYNC.DEFER_BLOCKING 0x0 ;  /* 0x0000000000007b1d */ /* 0x000fe20000010000 */
[----:B------:R-:W-:Y:S02]  /*3dd0*/  ISETP.GE.AND P4, PT, R88, R66, PT ;  /* 0x000000425800720c */ /* 0x000fe40003f86270 */
[C---:B------:R-:W-:Y:S01]  /*3de0*/  IMAD.WIDE R60, R81.reuse, 0x2, R60 ;  /* 0x00000002513c7825 */ /* 0x040fe200078e023c */
[----:B------:R-:W-:Y:S02]  /*3df0*/  PRMT R108, RZ, 0x7610, R108 ;  /* 0x00007610ff6c7816 */ /* 0x000fe4000000006c */
[----:B------:R-:W-:Y:S01]  /*3e00*/  PRMT R110, RZ, 0x7610, R110 ;  /* 0x00007610ff6e7816 */ /* 0x000fe2000000006e */
[----:B------:R-:W-:Y:S01]  /*3e10*/  IMAD.WIDE R62, R81, 0x2, R62 ;  /* 0x00000002513e7825 */ /* 0x000fe200078e023e */
[----:B------:R-:W-:-:S02]  /*3e20*/  PRMT R112, RZ, 0x7610, R112 ;  /* 0x00007610ff707816 */ /* 0x000fc40000000070 */
[----:B------:R-:W-:Y:S01]  /*3e30*/  PRMT R114, RZ, 0x7610, R114 ;  /* 0x00007610ff727816 */ /* 0x000fe20000000072 */
[C---:B------:R-:W-:Y:S01]  /*3e40*/  IMAD.WIDE R64, R81.reuse, 0x2, R64 ;  /* 0x0000000251407825 */ /* 0x040fe200078e0240 */
[----:B------:R-:W-:Y:S02]  /*3e50*/  PRMT R116, RZ, 0x7610, R116 ;  /* 0x00007610ff747816 */ /* 0x000fe40000000074 */
[----:B------:R-:W-:Y:S01]  /*3e60*/  PRMT R118, RZ, 0x7610, R118 ;  /* 0x00007610ff767816 */ /* 0x000fe20000000076 */
[----:B------:R-:W-:Y:S01]  /*3e70*/  IMAD.WIDE R78, R81, 0x2, R78 ;  /* 0x00000002514e7825 */ /* 0x000fe200078e024e */
[----:B------:R-:W-:Y:S02]  /*3e80*/  PRMT R120, RZ, 0x7610, R120 ;  /* 0x00007610ff787816 */ /* 0x000fe40000000078 */
[----:B------:R-:W-:Y:S02]  /*3e90*/  PRMT R122, RZ, 0x7610, R122 ;  /* 0x00007610ff7a7816 */ /* 0x000fe4000000007a */
[----:B------:R-:W-:-:S02]  /*3ea0*/  PRMT R124, RZ, 0x7610, R124 ;  /* 0x00007610ff7c7816 */ /* 0x000fc4000000007c */
[----:B------:R-:W-:Y:S02]  /*3eb0*/  PRMT R107, RZ, 0x7610, R107 ;  /* 0x00007610ff6b7816 */ /* 0x000fe4000000006b */
[----:B------:R-:W-:Y:S01]  /*3ec0*/  PRMT R109, RZ, 0x7610, R109 ;  /* 0x00007610ff6d7816 */ /* 0x000fe2000000006d */
[----:B------:R-:W5:Y:S04]  /*3ed0*/  @!P4 LDG.E.U16 R108, desc[UR26][R78.64] ;  /* 0x0000001a4e6cc981 */ /* 0x000f68000c1e1500 */
        /* <DEDUP_REMOVED lines=9> */
[----:B------:R-:W5:Y:S01]  /*3f70*/  @!P4 LDG.E.U16 R109, desc[UR26][R46.64] ;  /* 0x0000001a2e6dc981 */ /* 0x000f62000c1e1500 */
[----:B------:R-:W-:Y:S01]  /*3f80*/  PRMT R111, RZ, 0x7610, R111 ;  /* 0x00007610ff6f7816 */ /* 0x000fe2000000006f */
[----:B------:R-:W-:Y:S01]  /*3f90*/  IMAD.WIDE R6, R81, 0x2, R6 ;  /* 0x0000000251067825 */ /* 0x000fe200078e0206 */
[----:B------:R-:W-:-:S03]  /*3fa0*/  PRMT R117, RZ, 0x7610, R117 ;  /* 0x00007610ff757816 */ /* 0x000fc60000000075 */
[C---:B------:R-:W-:Y:S01]  /*3fb0*/  IMAD.WIDE R8, R81.reuse, 0x2, R8 ;  /* 0x0000000251087825 */ /* 0x040fe200078e0208 */
[----:B------:R-:W5:Y:S03]  /*3fc0*/  @!P4 LDG.E.U16 R111, desc[UR26][R6.64] ;  /* 0x0000001a066fc981 */ /* 0x000f66000c1e1500 */
[----:B------:R-:W-:-:S04]  /*3fd0*/  IMAD.WIDE R10, R81, 0x2, R10 ;  /* 0x00000002510a7825 */ /* 0x000fc800078e020a */
        /* <DEDUP_REMOVED lines=17> */
[----:B------:R-:W-:-:S05]  /*40f0*/  IMAD.WIDE R4, R81, 0x2, R4 ;  /* 0x0000000251047825 */ /* 0x000fca00078e0204 */
[----:B------:R-:W5:Y:S04]  /*4100*/  @!P4 LDG.E.U16 R117, desc[UR26][R4.64] ;  /* 0x0000001a0475c981 */ /* 0x000f68000c1e1500 */
[----:B--2---:R0:W-:Y:S04]  /*4110*/  STS.U16 [R113+UR13+0x9000], R82 ;  /* 0x0090005271007988 */ /* 0x0041e8000800040d */
[----:B----4-:R1:W-:Y:S01]  /*4120*/  STS.U16 [R113+UR13+0x9400], R86 ;  /* 0x0094005671007988 */ /* 0x0103e2000800040d */
[----:B0-----:R-:W-:-:S06]  /*4130*/  PRMT R82, RZ, 0x7610, R82 ;  /* 0x00007610ff527816 */ /* 0x001fcc0000000052 */
[----:B------:R-:W2:Y:S01]  /*4140*/  @!P4 LDG.E.U16 R82, desc[UR26][R44.64] ;  /* 0x0000001a2c52c981 */ /* 0x000ea2000c1e1500 */
[----:B-1----:R-:W-:-:S03]  /*4150*/  PRMT R86, RZ, 0x7610, R86 ;  /* 0x00007610ff567816 */ /* 0x002fc60000000056 */
[----:B---3--:R0:W-:Y:S04]  /*4160*/  STS.U16 [R113+UR13+0x9800], R98 ;  /* 0x0098006271007988 */ /* 0x0081e8000800040d */
[----:B------:R-:W3:Y:S04]  /*4170*/  @!P4 LDG.E.U16 R86, desc[UR26][R40.64] ;  /* 0x0000001a2856c981 */ /* 0x000ee8000c1e1500 */
[----:B-----5:R1:W-:Y:S01]  /*4180*/  STS.U16 [R113+UR13+0x9c00], R104 ;  /* 0x009c006871007988 */ /* 0x0203e2000800040d */
[----:B0-----:R-:W-:-:S03]  /*4190*/  PRMT R98, RZ, 0x7610, R98 ;  /* 0x00007610ff627816 */ /* 0x001fc60000000062 */
[----:B------:R0:W-:Y:S04]  /*41a0*/  STS.U16 [R115+UR13+0x9200], R84 ;  /* 0x0092005473007988 */ /* 0x0001e8000800040d */
[----:B------:R4:W-:Y:S01]  /*41b0*/  STS.U16 [R115+UR13+0x9600], R96 ;  /* 0x0096006073007988 */ /* 0x0009e2000800040d */
[----:B-1----:R-:W-:-:S03]  /*41c0*/  PRMT R104, RZ, 0x7610, R104 ;  /* 0x00007610ff687816 */ /* 0x002fc60000000068 */
[----:B------:R1:W-:Y:S01]  /*41d0*/  STS.U16 [R115+UR13+0x9a00], R100 ;  /* 0x009a006473007988 */ /* 0x0003e2000800040d */
[----:B0-----:R-:W-:-:S03]  /*41e0*/  PRMT R84, RZ, 0x7610, R84 ;  /* 0x00007610ff547816 */ /* 0x001fc60000000054 */
[----:B------:R0:W-:Y:S01]  /*41f0*/  STS.U16 [R115+UR13+0x9e00], R106 ;  /* 0x009e006a73007988 */ /* 0x0001e2000800040d */
[----:B----4-:R-:W-:-:S03]  /*4200*/  PRMT R96, RZ, 0x7610, R96 ;  /* 0x00007610ff607816 */ /* 0x010fc60000000060 */
[----:B------:R-:W4:Y:S01]  /*4210*/  @!P4 LDG.E.U16 R84, desc[UR26][R42.64] ;  /* 0x0000001a2a54c981 */ /* 0x000f22000c1e1500 */
[----:B-1----:R-:W-:-:S03]  /*4220*/  PRMT R100, RZ, 0x7610, R100 ;  /* 0x00007610ff647816 */ /* 0x002fc60000000064 */
[----:B------:R-:W5:Y:S01]  /*4230*/  @!P4 LDG.E.U16 R96, desc[UR26][R38.64] ;  /* 0x0000001a2660c981 */ /* 0x000f62000c1e1500 */
[----:B0-----:R-:W-:-:S03]  /*4240*/  PRMT R106, RZ, 0x7610, R106 ;  /* 0x00007610ff6a7816 */ /* 0x001fc6000000006a */
[----:B------:R-:W5:Y:S04]  /*4250*/  @!P4 LDG.E.U16 R98, desc[UR26][R36.64] ;  /* 0x0000001a2462c981 */ /* 0x000f68000c1e1500 */
[----:B------:R0:W-:Y:S04]  /*4260*/  STS.U16 [R113+UR13+0x4000], R108 ;  /* 0x0040006c71007988 */ /* 0x0001e8000800040d */
[----:B------:R1:W-:Y:S04]  /*4270*/  STS.U16 [R113+UR13+0x4200], R110 ;  /* 0x0042006e71007988 */ /* 0x0003e8000800040d */
[----:B------:R1:W-:Y:S01]  /*4280*/  STS.U16 [R113+UR13+0x4400], R112 ;  /* 0x0044007071007988 */ /* 0x0003e2000800040d */
[----:B0-----:R-:W-:-:S03]  /*4290*/  PRMT R108, RZ, 0x7610, R108 ;  /* 0x00007610ff6c7816 */ /* 0x001fc6000000006c */
[----:B------:R0:W-:Y:S01]  /*42a0*/  STS.U16 [R113+UR13+0x4600], R114 ;  /* 0x0046007271007988 */ /* 0x0001e2000800040d */
[----:B-1----:R-:W-:-:S03]  /*42b0*/  PRMT R110, RZ, 0x7610, R110 ;  /* 0x00007610ff6e7816 */ /* 0x002fc6000000006e */
[----:B------:R1:W-:Y:S01]  /*42c0*/  STS.U16 [R113+UR13+0x4800], R116 ;  /* 0x0048007471007988 */ /* 0x0003e2000800040d */
[----:B------:R-:W-:-:S03]  /*42d0*/  PRMT R112, RZ, 0x7610, R112 ;  /* 0x00007610ff707816 */ /* 0x000fc60000000070 */
        /* <DEDUP_REMOVED lines=12> */
[----:B------:R-:W5:Y:S01]  /*43a0*/  @!P4 LDG.E.U16 R100, desc[UR26][R34.64] ;  /* 0x0000001a2264c981 */ /* 0x000f62000c1e1500 */
[----:B0-----:R-:W-:-:S03]  /*43b0*/  PRMT R107, RZ, 0x7610, R107 ;  /* 0x00007610ff6b7816 */ /* 0x001fc6000000006b */
[----:B------:R-:W5:Y:S01]  /*43c0*/  @!P4 LDG.E.U16 R104, desc[UR26][R32.64] ;  /* 0x0000001a2068c981 */ /* 0x000f62000c1e1500 */
[----:B-1----:R-:W-:-:S03]  /*43d0*/  PRMT R109, RZ, 0x7610, R109 ;  /* 0x00007610ff6d7816 */ /* 0x002fc6000000006d */
        /* <DEDUP_REMOVED lines=12> */
[----:B------:R0:W-:Y:S01]  /*44a0*/  STS.U16 [R113+UR13+0x7c00], R111 ;  /* 0x007c006f71007988 */ /* 0x0001e2000800040d */
[----:B------:R-:W-:-:S03]  /*44b0*/  ULEA UR15, UR5, UR13, 0x3 ;  /* 0x0000000d050f7291 */ /* 0x000fc6000f8e18ff */
[----:B------:R0:W-:Y:S01]  /*44c0*/  STS.U16 [R113+UR13+0x7e00], R117 ;  /* 0x007e007571007988 */ /* 0x0001e2000800040d */
[----:B------:R-:W-:-:S03]  /*44d0*/  UIADD3 UR15, UPT, UPT, UR15, 0xa000, URZ ;  /* 0x0000a0000f0f7890 */ /* 0x000fc6000fffe0ff */
[----:B--2---:R0:W-:Y:S04]  /*44e0*/  STS.U16 [R113+UR13+0x5600], R82 ;  /* 0x0056005271007988 */ /* 0x0041e8000800040d */
[----:B---3--:R0:W-:Y:S04]  /*44f0*/  STS.U16 [R113+UR13+0x5a00], R86 ;  /* 0x005a005671007988 */ /* 0x0081e8000800040d */
[----:B----4-:R0:W-:Y:S04]  /*4500*/  STS.U16 [R113+UR13+0x5800], R84 ;  /* 0x0058005471007988 */ /* 0x0101e8000800040d */
[----:B-----5:R0:W-:Y:S04]  /*4510*/  STS.U16 [R113+UR13+0x5c00], R96 ;  /* 0x005c006071007988 */ /* 0x0201e8000800040d */
[----:B------:R0:W-:Y:S04]  /*4520*/  STS.U16 [R113+UR13+0x5e00], R98 ;  /* 0x005e006271007988 */ /* 0x0001e8000800040d */
        /* <DEDUP_REMOVED lines=13> */
[----:B------:R0:W-:Y:S01]  /*4600*/  STS.U16 [R113+UR13+0x7a00], R109 ;  /* 0x007a006d71007988 */ /* 0x0001e2000800040d */
[----:B------:R1:W-:Y:S06]  /*4610*/  MEMBAR.ALL.CTA ;  /* 0x0000000000007992 */ /* 0x0003ec0000008000 */
[----:B-1----:R-:W1:Y:S02]  /*4620*/  FENCE.VIEW.ASYNC.S ;  /* 0x00000000000073c6 */ /* 0x002e640000000000 */
[----:B-1----:R-:W-:Y:S06]  /*4630*/  BAR.SYNC.DEFER_BLOCKING 0x0 ;  /* 0x0000000000007b1d */ /* 0x002fec0000010000 */
[----:B------:R-:W-:Y:S05]  /*4640*/  @P0 BRA `(.L_x_9) ;  /* 0x00000000003c0947 */ /* 0x000fea0003800000 */
[----:B------:R-:W-:Y:S01]  /*4650*/  UMOV UR20, UR8 ;  /* 0x0000000800147c82 */ /* 0x000fe20008000000 */
[----:B------:R-:W-:Y:S01]  /*4660*/  UMOV UR21, 0x40004040 ;  /* 0x4000404000157882 */ /* 0x000fe20000000000 */
[----:B------:R-:W-:Y:S01]  /*4670*/  UMOV UR22, UR10 ;  /* 0x0000000a00167c82 */ /* 0x000fe20008000000 */
[----:B------:R-:W-:Y:S01]  /*4680*/  UMOV UR23, 0x80004020 ;  /* 0x8000402000177882 */ /* 0x000fe20000000000 */
[----:B------:R-:W-:Y:S01]  /*4690*/  UMOV UR24, 0x0 ;  /* 0x0000000000187882 */ /* 0x000fe20000000000 */
[----:B------:R-:W-:Y:S01]  /*46a0*/  UMOV UR25, 0x4408010 ;  /* 0x0440801000197882 */ /* 0x000fe20000000000 */
[----:B------:R-:W-:Y:S01]  /*46b0*/  UMOV UR6, UR15 ;  /* 0x0000000f00067c82 */ /* 0x000fe20008000000 */
[----:B------:R-:W-:Y:S01]  /*46c0*/  UMOV UR7, URZ ;  /* 0x000000ff00077c82 */ /* 0x000fe20008000000 */
[----:B------:R-:W-:Y:S01]  /*46d0*/  UMOV UR28, 0x0 ;  /* 0x00000000001c7882 */ /* 0x000fe20000000000 */
[----:B------:R-:W-:Y:S01]  /*46e0*/  UMOV UR29, 0x4408010 ;  /* 0x04408010001d7882 */ /* 0x000fe20000000000 */
[----:B------:R1:W-:Y:S01]  /*46f0*/  UTCHMMA gdesc[UR20], gdesc[UR22], tmem[UR12], tmem[UR24], idesc[UR25], UPT ;  /* 0x00ff1816140075ea */ /* 0x0003e2000b80000c */
[----:B------:R-:W-:Y:S01]  /*4700*/  UMOV UR6, UR6 ;  /* 0x0000000600067c82 */ /* 0x000fe20008000000 */
[----:B------:R1:W-:Y:S01]  /*4710*/  UTCHMMA gdesc[UR16], gdesc[UR18], tmem[UR12], tmem[UR28], idesc[UR29], UPT ;  /* 0x00ff1c12100075ea */ /* 0x0003e2000b80000c */
[----:B------:R1:W-:Y:S01]  /*4720*/  UTCBAR [UR6], URZ ;  /* 0x000000ff060073e9 */ /* 0x0003e200080000ff */
[----:B------:R-:W-:-:S02]  /*4730*/  NOP ;  /* 0x0000000000007918 */ /* 0x000fc40000000000 */
.L_x_9:
[----:B------:R-:W-:Y:S01]  /*4740*/  UIADD3 UR5, UPT, UPT, UR5, 0x1, URZ ;  /* 0x0000000105057890 */ /* 0x000fe2000fffe0ff */
[----:B------:R-:W-:Y:S02]  /*4750*/  VIADD R80, R80, 0xffffffff ;  /* 0xffffffff50507836 */ /* 0x000fe40000000000 */
[----:B------:R-:W-:Y:S01]  /*4760*/  VIADD R66, R66, 0xffffffe0 ;  /* 0xffffffe042427836 */ /* 0x000fe20000000000 */
[----:B------:R-:W-:Y:S02]  /*4770*/  UISETP.GT.AND UP0, UPT, UR5, 0x1, UPT ;  /* 0x000000010500788c */ /* 0x000fe4000bf04270 */
[----:B------:R-:W-:Y:S02]  /*4780*/  ISETP.NE.U32.AND P3, PT, R80, RZ, PT ;  /* 0x000000ff5000720c */ /* 0x000fe40003f65070 */
[----:B-1----:R-:W-:Y:S02]  /*4790*/  USEL UR6, URZ, 0x1, !UP0 ;  /* 0x00000001ff067887 */ /* 0x002fe4000c000000 */
[----:B------:R-:W-:-:S02]  /*47a0*/  USEL UR5, UR5, URZ, !UP0 ;  /* 0x000000ff05057287 */ /* 0x000fc4000c000000 */
[----:B------:R-:W-:-:S03]  /*47b0*/  ULOP3.LUT UR7, UR4, UR6, URZ, 0x3c, !UPT ;  /* 0x0000000604077292 */ /* 0x000fc6000f8e3cff */
[----:B------:R-:W-:-:S04]  /*47c0*/  UMOV UR6, UR4 ;  /* 0x0000000400067c82 */ /* 0x000fc80008000000 */
[----:B------:R-:W-:Y:S01]  /*47d0*/  UMOV UR4, UR7 ;  /* 0x0000000700047c82 */ /* 0x000fe20008000000 */
[----:B------:R-:W-:Y:S05]  /*47e0*/  @P3 BRA `(.L_x_10) ;  /* 0xfffffff000c83947 */ /* 0x000fea000383ffff */
.L_x_7:
[----:B------:R-:W-:-:S13]  /*47f0*/  ISETP.GE.AND P0, PT, R67, 0x20, PT ;  /* 0x000000204300780c */ /* 0x000fda0003f06270 */
[----:B------:R-:W-:Y:S05]  /*4800*/  @!P0 BRA `(.L_x_11) ;  /* 0x0000000000108947 */ /* 0x000fea0003800000 */
[----:B------:R-:W-:-:S06]  /*4810*/  USHF.L.U32 UR6, UR6, 0x1f, URZ ;  /* 0x0000001f06067899 */ /* 0x000fcc00080006ff */
[----:B------:R-:W-:-:S04]  /*4820*/  IMAD.U32 R4, RZ, RZ, UR6 ;  /* 0x00000006ff047e24 */ /* 0x000fc8000f8e00ff */
[----:B------:R-:W1:Y:S02]  /*4830*/  SYNCS.PHASECHK.TRANS64.TRYWAIT P0, [UR15], R4 ;  /* 0x00000004ff0075a7 */ /* 0x000e64000800110f */
[----:B-1----:R-:W-:Y:S05]  /*4840*/  @!P0 BRA `(.L_x_12) ;  /* 0x00000020006c8947 */ /* 0x002fea0003800000 */
.L_x_11:
[----:B------:R-:W-:Y:S01]  /*4850*/  BAR.SYNC.DEFER_BLOCKING 0x0 ;  /* 0x0000000000007b1d */ /* 0x000fe20000010000 */
[C---:B------:R-:W-:Y:S01]  /*4860*/  IMAD.SHL.U32 R70, R69.reuse, 0x100, RZ ;  /* 0x0000010045467824 */ /* 0x040fe200078e00ff */
[C-C-:B------:R-:W-:Y:S01]  /*4870*/  LOP3.LUT R81, R68.reuse, 0x18, R3.reuse, 0xfe, !PT ;  /* 0x0000001844517812 */ /* 0x140fe200078efe03 */
[C---:B------:R-:W-:Y:S01]  /*4880*/  IMAD.SHL.U32 R71, R69.reuse, 0x40, RZ ;  /* 0x0000004045477824 */ /* 0x040fe200078e00ff */
[----:B------:R-:W-:Y:S02]  /*4890*/  LOP3.LUT R83, R68, 0x4, R3, 0xfe, !PT ;  /* 0x0000000444537812 */ /* 0x000fe400078efe03 */
[----:B------:R-:W-:Y:S01]  /*48a0*/  LOP3.LUT R72, R70, 0x1000, RZ, 0xc0, !PT ;  /* 0x0000100046487812 */ /* 0x000fe200078ec0ff */
[----:B------:R-:W-:Y:S01]  /*48b0*/  IMAD.SHL.U32 R70, R69, 0x10, RZ ;  /* 0x0000001045467824 */ /* 0x000fe200078e00ff */
[----:B------:R-:W-:Y:S01]  /*48c0*/  LOP3.LUT R73, R71, 0x2000, RZ, 0xc0, !PT ;  /* 0x0000200047497812 */ /* 0x000fe200078ec0ff */
[----:B------:R-:W-:Y:S01]  /*48d0*/  IMAD.SHL.U32 R71, R69, 0x8, RZ ;  /* 0x0000000845477824 */ /* 0x000fe200078e00ff */
[----:B0-----:R-:W0:Y:S02]  /*48e0*/  LDCU UR4, c[0x0][0x3b4] ;  /* 0x00007680ff0477ac */ /* 0x001e240008000800 */
[----:B------:R-:W-:-:S02]  /*48f0*/  LOP3.LUT R69, R70, 0xf0, RZ, 0xc0, !PT ;  /* 0x000000f046457812 */ /* 0x000fc400078ec0ff */
[----:B------:R-:W-:Y:S01]  /*4900*/  IADD3 R72, PT, PT, R73, UR13, R72 ;  /* 0x0000000d49487c10 */ /* 0x000fe2000fffe048 */
[----:B------:R-:W1:Y:S01]  /*4910*/  LDCU.128 UR8, c[0x0][0x390] ;  /* 0x00007200ff0877ac */ /* 0x000e620008000c00 */
[----:B------:R-:W-:Y:S02]  /*4920*/  LOP3.LUT R70, R71, 0x300, RZ, 0xc0, !PT ;  /* 0x0000030047467812 */ /* 0x000fe400078ec0ff */
[----:B------:R-:W-:Y:S02]  /*4930*/  LOP3.LUT R71, R68, 0x1c, R3, 0xfe, !PT ;  /* 0x0000001c44477812 */ /* 0x000fe400078efe03 */
[----:B------:R-:W-:Y:S01]  /*4940*/  IADD3 R69, PT, PT, R70, R72, R69 ;  /* 0x0000004846457210 */ /* 0x000fe20007ffe045 */
[----:B------:R-:W2:Y:S02]  /*4950*/  @!P2 SYNCS.CCTL.IV [UR13+0xa000] ;  /* 0x00a00000ff00a9b1 */ /* 0x000ea4000800000d */
[----:B--2---:R-:W-:Y:S06]  /*4960*/  BAR.SYNC.DEFER_BLOCKING 0x0 ;  /* 0x0000000000007b1d */ /* 0x004fec0000010000 */
[----:B------:R-:W-:Y:S01]  /*4970*/  LDTM.16dp32bit_t0_t15.x64 R4, tmem[UR14] ;  /* 0x0000000e000479ee */ /* 0x000fe20008b00000 */
[----:B------:R-:W2:Y:S01]  /*4980*/  LDTM.16dp32bit_t16_t31.x64 R4, tmem[UR14+0x40] ;  /* 0x0000400e000479ee */ /* 0x000ea20008b20000 */
[----:B-1----:R-:W-:Y:S01]  /*4990*/  ISETP.GE.AND P0, PT, R2, UR10, PT ;  /* 0x0000000a02007c0c */ /* 0x002fe2000bf06270 */
[----:B------:R-:W1:Y:S01]  /*49a0*/  @!P2 SYNCS.CCTL.IV [UR13+0xa008] ;  /* 0x00a00800ff00a9b1 */ /* 0x000e62000800000d */
[----:B------:R-:W-:Y:S01]  /*49b0*/  NOP ;  /* 0x0000000000007918 */ /* 0x000fe20000000000 */
[----:B--2---:R-:W-:-:S02]  /*49c0*/  F2FP.F16.F32.PACK_AB R4, R8, R4 ;  /* 0x000000040804723e */ /* 0x004fc400000000ff */
[----:B------:R-:W-:Y:S02]  /*49d0*/  F2FP.F16.F32.PACK_AB R8, R9, R5 ;  /* 0x000000050908723e */ /* 0x000fe400000000ff */
[----:B------:R-:W-:Y:S02]  /*49e0*/  F2FP.F16.F32.PACK_AB R72, R10, R6 ;  /* 0x000000060a48723e */ /* 0x000fe400000000ff */
[----:B------:R-:W-:Y:S02]  /*49f0*/  F2FP.F16.F32.PACK_AB R76, R11, R7 ;  /* 0x000000070b4c723e */ /* 0x000fe400000000ff */
[----:B------:R-:W-:Y:S02]  /*4a00*/  F2FP.F16.F32.PACK_AB R5, R16, R12 ;  /* 0x0000000c1005723e */ /* 0x000fe400000000ff */
[----:B------:R-:W-:Y:S02]  /*4a10*/  F2FP.F16.F32.PACK_AB R9, R17, R13 ;  /* 0x0000000d1109723e */ /* 0x000fe400000000ff */
[----:B------:R-:W-:-:S02]  /*4a20*/  F2FP.F16.F32.PACK_AB R73, R18, R14 ;  /* 0x0000000e1249723e */ /* 0x000fc400000000ff */
[----:B------:R-:W-:Y:S02]  /*4a30*/  F2FP.F16.F32.PACK_AB R77, R19, R15 ;  /* 0x0000000f134d723e */ /* 0x000fe400000000ff */
[----:B------:R-:W-:Y:S02]  /*4a40*/  F2FP.F16.F32.PACK_AB R6, R24, R20 ;  /* 0x000000141806723e */ /* 0x000fe400000000ff */
[----:B------:R-:W-:Y:S02]  /*4a50*/  F2FP.F16.F32.PACK_AB R10, R25, R21 ;  /* 0x00000015190a723e */ /* 0x000fe400000000ff */
[----:B------:R-:W-:Y:S02]  /*4a60*/  F2FP.F16.F32.PACK_AB R74, R26, R22 ;  /* 0x000000161a4a723e */ /* 0x000fe400000000ff */
[----:B------:R-:W-:Y:S02]  /*4a70*/  F2FP.F16.F32.PACK_AB R78, R27, R23 ;  /* 0x000000171b4e723e */ /* 0x000fe400000000ff */
[----:B------:R-:W-:-:S02]  /*4a80*/  F2FP.F16.F32.PACK_AB R7, R32, R28 ;  /* 0x0000001c2007723e */ /* 0x000fc400000000ff */
[----:B------:R-:W-:Y:S02]  /*4a90*/  F2FP.F16.F32.PACK_AB R11, R33, R29 ;  /* 0x0000001d210b723e */ /* 0x000fe400000000ff */
[----:B------:R-:W-:Y:S01]  /*4aa0*/  F2FP.F16.F32.PACK_AB R75, R34, R30 ;  /* 0x0000001e224b723e */ /* 0x000fe200000000ff */
[----:B-1----:R-:W-:Y:S01]  /*4ab0*/  STS.128 [R69], R4 ;  /* 0x0000000445007388 */ /* 0x002fe20000000c00 */
[----:B------:R-:W-:Y:S02]  /*4ac0*/  F2FP.F16.F32.PACK_AB R79, R35, R31 ;  /* 0x0000001f234f723e */ /* 0x000fe400000000ff */
[----:B------:R-:W-:Y:S01]  /*4ad0*/  LEA R20, R0, UR13, 0x4 ;  /* 0x0000000d00147c11 */ /* 0x000fe2000f8e20ff */
[----:B------:R-:W-:Y:S01]  /*4ae0*/  STS.128 [R69+0x400], R8 ;  /* 0x0004000845007388 */ /* 0x000fe20000000c00 */
[----:B------:R-:W1:Y:S01]  /*4af0*/  LDC R0, c[0x0][0x3b8] ;  /* 0x0000ee00ff007b82 */ /* 0x000e620000000800 */
[----:B------:R-:W-:Y:S02]  /*4b00*/  F2FP.F16.F32.PACK_AB R24, R41, R37 ;  /* 0x000000252918723e */ /* 0x000fe400000000ff */
[----:B------:R2:W-:Y:S01]  /*4b10*/  STS.128 [R69+0x800], R72 ;  /* 0x0008004845007388 */ /* 0x0005e20000000c00 */
[----:B------:R-:W-:-:S02]  /*4b20*/  F2FP.F16.F32.PACK_AB R28, R42, R38 ;  /* 0x000000262a1c723e */ /* 0x000fc400000000ff */
[----:B------:R-:W-:Y:S01]  /*4b30*/  F2FP.F16.F32.PACK_AB R32, R43, R39 ;  /* 0x000000272b20723e */ /* 0x000fe200000000ff */
[----:B------:R3:W-:Y:S01]  /*4b40*/  STS.128 [R69+0xc00], R76 ;  /* 0x000c004c45007388 */ /* 0x0007e20000000c00 */
[----:B------:R-:W-:Y:S02]  /*4b50*/  F2FP.F16.F32.PACK_AB R36, R40, R36 ;  /* 0x000000242824723e */ /* 0x000fe400000000ff */
[----:B------:R-:W-:Y:S01]  /*4b60*/  F2FP.F16.F32.PACK_AB R37, R48, R44 ;  /* 0x0000002c3025723e */ /* 0x000fe200000000ff */
[----:B------:R-:W-:Y:S01]  /*4b70*/  BAR.SYNC.DEFER_BLOCKING 0x0 ;  /* 0x0000000000007b1d */ /* 0x000fe20000010000 */
        /* <DEDUP_REMOVED lines=11> */
[C---:B------:R-:W-:Y:S01]  /*4c30*/  LOP3.LUT R21, R68.reuse, R3, RZ, 0xfc, !PT ;  /* 0x0000000344157212 */ /* 0x040fe200078efcff */
[----:B------:R-:W4:Y:S01]  /*4c40*/  LDS.128 R4, [R20] ;  /* 0x0000000014047984 */ /* 0x000f220000000c00 */
[C-C-:B--2---:R-:W-:Y:S02]  /*4c50*/  LOP3.LUT R73, R68.reuse, 0x14, R3.reuse, 0xfe, !PT ;  /* 0x0000001444497812 */ /* 0x144fe400078efe03 */
[C-C-:B------:R-:W-:Y:S01]  /*4c60*/  LOP3.LUT R75, R68.reuse, 0x10, R3.reuse, 0xfe, !PT ;  /* 0x00000010444b7812 */ /* 0x140fe200078efe03 */
[----:B------:R-:W-:Y:S01]  /*4c70*/  LDS.128 R16, [R20+0x1000] ;  /* 0x0010000014107984 */ /* 0x000fe20000000c00 */
[C-C-:B---3--:R-:W-:Y:S01]  /*4c80*/  LOP3.LUT R77, R68.reuse, 0xc, R3.reuse, 0xfe, !PT ;  /* 0x0000000c444d7812 */ /* 0x148fe200078efe03 */
[CC--:B-1----:R-:W-:Y:S01]  /*4c90*/  IMAD R41, R21.reuse, R0.reuse, RZ ;  /* 0x0000000015297224 */ /* 0x0c2fe200078e02ff */
[----:B------:R-:W-:Y:S01]  /*4ca0*/  LOP3.LUT R79, R68, 0x8, R3, 0xfe, !PT ;  /* 0x00000008444f7812 */ /* 0x000fe200078efe03 */
[----:B------:R-:W-:Y:S01]  /*4cb0*/  LDS.128 R12, [R20+0x2000] ;  /* 0x00200000140c7984 */ /* 0x000fe20000000c00 */
[----:B0-----:R-:W-:Y:S01]  /*4cc0*/  IMAD R3, R2, UR4, RZ ;  /* 0x0000000402037c24 */ /* 0x001fe2000f8e02ff */
[----:B------:R-:W-:Y:S01]  /*4cd0*/  ISETP.LT.AND P2, PT, R21, UR11, !P0 ;  /* 0x0000000b15007c0c */ /* 0x000fe2000c741270 */
[-C--:B------:R-:W-:Y:S01]  /*4ce0*/  IMAD R43, R75, R0.reuse, RZ ;  /* 0x000000004b2b7224 */ /* 0x080fe200078e02ff */
[----:B------:R-:W-:Y:S01]  /*4cf0*/  LDS.128 R8, [R20+0x3000] ;  /* 0x0030000014087984 */ /* 0x000fe20000000c00 */
[-C--:B------:R-:W-:Y:S01]  /*4d00*/  IMAD R40, R79, R0.reuse, RZ ;  /* 0x000000004f287224 */ /* 0x080fe200078e02ff */
[----:B------:R-:W-:Y:S01]  /*4d10*/  BAR.SYNC.DEFER_BLOCKING 0x0 ;  /* 0x0000000000007b1d */ /* 0x000fe20000010000 */
[----:B------:R-:W-:Y:S01]  /*4d20*/  LEA R2, P3, R3, UR8, 0x1 ;  /* 0x0000000803027c11 */ /* 0x000fe2000f8608ff */
[----:B------:R-:W-:Y:S01]  /*4d30*/  IMAD R42, R77, R0, RZ ;  /* 0x000000004d2a7224 */ /* 0x000fe200078e02ff */
[----:B------:R-:W-:-:S02]  /*4d40*/  ISETP.LT.AND P5, PT, R79, UR11, !P0 ;  /* 0x0000000b4f007c0c */ /* 0x000fc4000c7a1270 */
[----:B------:R-:W-:Y:S02]  /*4d50*/  LEA.HI.X.SX32 R3, R3, UR9, 0x1, P3 ;  /* 0x0000000903037c11 */ /* 0x000fe400098f0eff */
[-C--:B------:R-:W-:Y:S02]  /*4d60*/  LEA R22, P3, R41, R2.reuse, 0x1 ;  /* 0x0000000229167211 */ /* 0x080fe400078608ff */
[----:B------:R-:W-:Y:S02]  /*4d70*/  ISETP.LT.AND P4, PT, R77, UR11, !P0 ;  /* 0x0000000b4d007c0c */ /* 0x000fe4000c781270 */
[----:B------:R-:W-:Y:S01]  /*4d80*/  LEA.HI.X.SX32 R23, R41, R3, 0x1, P3 ;  /* 0x0000000329177211 */ /* 0x000fe200018f0eff */
[----:B------:R-:W-:Y:S01]  /*4d90*/  IMAD R41, R0, 0x20, R41 ;  /* 0x0000002000297824 */ /* 0x000fe200078e0229 */
[----:B------:R-:W-:Y:S01]  /*4da0*/  ISETP.LT.AND P3, PT, R83, UR11, !P0 ;  /* 0x0000000b53007c0c */ /* 0x000fe2000c761270 */
[----:B------:R0:W-:Y:S04]  /*4db0*/  STS.128 [R69], R36 ;  /* 0x0000002445007388 */ /* 0x0001e80000000c00 */
[----:B------:R1:W-:Y:S04]  /*4dc0*/  STS.128 [R69+0x400], R24 ;  /* 0x0004001845007388 */ /* 0x0003e80000000c00 */
[----:B------:R2:W-:Y:S04]  /*4dd0*/  STS.128 [R69+0x800], R28 ;  /* 0x0008001c45007388 */ /* 0x0005e80000000c00 */
[----:B------:R3:W-:Y:S01]  /*4de0*/  STS.128 [R69+0xc00], R32 ;  /* 0x000c002045007388 */ /* 0x0007e20000000c00 */
[----:B------:R-:W-:Y:S01]  /*4df0*/  BAR.SYNC.DEFER_BLOCKING 0x0 ;  /* 0x0000000000007b1d */ /* 0x000fe20000010000 */
[----:B0-----:R-:W-:Y:S01]  /*4e00*/  LEA R36, P6, R40, R2, 0x1 ;  /* 0x0000000228247211 */ /* 0x001fe200078c08ff */
[----:B------:R-:W-:-:S02]  /*4e10*/  IMAD R38, R73, R0, RZ ;  /* 0x0000000049267224 */ /* 0x000fc400078e02ff */
[-C--:B-1----:R-:W-:Y:S01]  /*4e20*/  IMAD R24, R81, R0.reuse, RZ ;  /* 0x0000000051187224 */ /* 0x082fe200078e02ff */
[----:B------:R-:W-:Y:S01]  /*4e30*/  LEA.HI.X.SX32 R37, R40, R3, 0x1, P6 ;  /* 0x0000000328257211 */ /* 0x000fe200030f0eff */
[----:B------:R-:W-:Y:S01]  /*4e40*/  IMAD R39, R71, R0, RZ ;  /* 0x0000000047277224 */ /* 0x000fe200078e02ff */
[----:B------:R-:W-:Y:S02]  /*4e50*/  LOP3.LUT R40, R21, 0xf8, RZ, 0xfc, !PT ;  /* 0x000000f815287812 */ /* 0x000fe400078efcff */
[----:B--2---:R-:W-:-:S04]  /*4e60*/  LEA R30, P6, R43, R2, 0x1 ;  /* 0x000000022b1e7211 */ /* 0x004fc800078c08ff */
[----:B------:R-:W-:Y:S02]  /*4e70*/  LEA.HI.X.SX32 R31, R43, R3, 0x1, P6 ;  /* 0x000000032b1f7211 */ /* 0x000fe400030f0eff */
[----:B---3--:R-:W-:-:S04]  /*4e80*/  LEA R34, P6, R24, R2, 0x1 ;  /* 0x0000000218227211 */ /* 0x008fc800078c08ff */
[----:B------:R-:W-:Y:S01]  /*4e90*/  LEA.HI.X.SX32 R35, R24, R3, 0x1, P6 ;  /* 0x0000000318237211 */ /* 0x000fe200030f0eff */
[----:B----4-:R0:W-:Y:S01]  /*4ea0*/  @P2 STG.E.U16 desc[UR26][R22.64], R4 ;  /* 0x0000000416002986 */ /* 0x0101e2000c10151a */
[----:B------:R-:W-:-:S03]  /*4eb0*/  LEA R28, P2, R42, R2, 0x1 ;  /* 0x000000022a1c7211 */ /* 0x000fc600078408ff */
[----:B------:R-:W1:Y:S01]  /*4ec0*/  LDS.128 R24, [R20] ;  /* 0x0000000014187984 */ /* 0x000e620000000c00 */
[-C--:B------:R-:W-:Y:S02]  /*4ed0*/  LEA.HI.X.SX32 R29, R42, R3.reuse, 0x1, P2 ;  /* 0x000000032a1d7211 */ /* 0x080fe400010f0eff */
[----:B------:R-:W-:Y:S02]  /*4ee0*/  LEA R32, P2, R38, R2, 0x1 ;  /* 0x0000000226207211 */ /* 0x000fe400078408ff */
[----:B------:R-:W-:Y:S02]  /*4ef0*/  PRMT R42, R4, 0x7632, R42 ;  /* 0x00007632042a7816 */ /* 0x000fe4000000002a */
[----:B------:R-:W-:Y:S01]  /*4f00*/  LEA.HI.X.SX32 R33, R38, R3, 0x1, P2 ;  /* 0x0000000326217211 */ /* 0x000fe200010f0eff */
[----:B0-----:R-:W-:Y:S01]  /*4f10*/  IMAD R23, R83, R0, RZ ;  /* 0x0000000053177224 */ /* 0x001fe200078e02ff */
[----:B------:R-:W-:Y:S02]  /*4f20*/  LEA R38, P6, R39, R2, 0x1 ;  /* 0x0000000227267211 */ /* 0x000fe400078c08ff */
[----:B------:R-:W-:-:S02]  /*4f30*/  LOP3.LUT R4, R21, 0x20, RZ, 0xfc, !PT ;  /* 0x0000002015047812 */ /* 0x000fc400078efcff */
[----:B------:R-:W-:Y:S02]  /*4f40*/  LEA R22, P2, R23, R2, 0x1 ;  /* 0x0000000217167211 */ /* 0x000fe400078408ff */
[-C--:B------:R-:W-:Y:S02]  /*4f50*/  LEA.HI.X.SX32 R39, R39, R3.reuse, 0x1, P6 ;  /* 0x0000000327277211 */ /* 0x080fe400030f0eff */
[----:B------:R-:W-:Y:S02]  /*4f60*/  ISETP.LT.AND P6, PT, R75, UR11, !P0 ;  /* 0x0000000b4b007c0c */ /* 0x000fe4000c7c1270 */
[----:B------:R-:W-:Y:S02]  /*4f70*/  LEA.HI.X.SX32 R23, R23, R3, 0x1, P2 ;  /* 0x0000000317177211 */ /* 0x000fe400010f0eff */
[----:B------:R-:W-:-:S03]  /*4f80*/  ISETP.LT.AND P2, PT, R40, UR11, !P0 ;  /* 0x0000000b28007c0c */ /* 0x000fc6000c741270 */
[----:B------:R0:W-:Y:S01]  /*4f90*/  @P3 STG.E.U16 desc[UR26][R22.64], R42 ;  /* 0x0000002a16003986 */ /* 0x0001e2000c10151a */
[----:B------:R-:W-:-:S03]  /*4fa0*/  ISETP.LT.AND P3, PT, R73, UR11, !P0 ;  /* 0x0000000b49007c0c */ /* 0x000fc6000c761270 */
[----:B------:R-:W-:Y:S01]  /*4fb0*/  @P5 STG.E.U16 desc[UR26][R36.64], R5 ;  /* 0x0000000524005986 */ /* 0x000fe2000c10151a */
[----:B------:R-:W-:Y:S02]  /*4fc0*/  ISETP.LT.AND P5, PT, R81, UR11, !P0 ;  /* 0x0000000b51007c0c */ /* 0x000fe4000c7a1270 */
[----:B0-----:R-:W-:Y:S02]  /*4fd0*/  PRMT R23, R5, 0x7632, R23 ;  /* 0x0000763205177816 */ /* 0x001fe40000000017 */
[----:B------:R-:W-:-:S03]  /*4fe0*/  LOP3.LUT R22, R21, 0x28, RZ, 0xfc, !PT ;  /* 0x0000002815167812 */ /* 0x000fc600078efcff */
[----:B------:R0:W-:Y:S01]  /*4ff0*/  @P4 STG.E.U16 desc[UR26][R28.64], R23 ;  /* 0x000000171c004986 */ /* 0x0001e2000c10151a */
[----:B------:R-:W-:Y:S02]  /*5000*/  ISETP.LT.AND P4, PT, R4, UR11, !P0 ;  /* 0x0000000b04007c0c */ /* 0x000fe4000c781270 */
[----:B------:R-:W-:Y:S01]  /*5010*/  LOP3.LUT R4, R21, 0x24, RZ, 0xfc, !PT ;  /* 0x0000002415047812 */ /* 0x000fe200078efcff */
[----:B------:R2:W-:Y:S01]  /*5020*/  @P6 STG.E.U16 desc[UR26][R30.64], R6 ;  /* 0x000000061e006986 */ /* 0x0005e2000c10151a */
[----:B------:R-:W-:Y:S02]  /*5030*/  ISETP.LT.AND P6, PT, R71, UR11, !P0 ;  /* 0x0000000b47007c0c */ /* 0x000fe4000c7c1270 */
[----:B0-----:R-:W-:Y:S01]  /*5040*/  PRMT R29, R6, 0x7632, R29 ;  /* 0x00007632061d7816 */ /* 0x001fe2000000001d */
[----:B------:R-:W-:Y:S01]  /*5050*/  IMAD R23, R0, 0x4, R41 ;  /* 0x0000000400177824 */ /* 0x000fe200078e0229 */
[----:B------:R-:W-:Y:S02]  /*5060*/  LOP3.LUT R28, R21, 0x2c, RZ, 0xfc, !PT ;  /* 0x0000002c151c7812 */ /* 0x000fe400078efcff */
[----:B--2---:R-:W-:Y:S01]  /*5070*/  PRMT R31, R7, 0x7632, R31 ;  /* 0x00007632071f7816 */ /* 0x004fe2000000001f */
[----:B------:R-:W-:Y:S01]  /*5080*/  @P3 STG.E.U16 desc[UR26][R32.64], R29 ;  /* 0x0000001d20003986 */ /* 0x000fe2000c10151a */
[----:B------:R-:W-:-:S02]  /*5090*/  ISETP.LT.AND P3, PT, R4, UR11, !P0 ;  /* 0x0000000b04007c0c */ /* 0x000fc4000c761270 */
[----:B------:R-:W-:Y:S01]  /*50a0*/  LOP3.LUT R6, R21, 0x30, RZ, 0xfc, !PT ;  /* 0x0000003015067812 */ /* 0x000fe200078efcff */
[----:B------:R0:W-:Y:S01]  /*50b0*/  @P5 STG.E.U16 desc[UR26][R34.64], R7 ;  /* 0x0000000722005986 */ /* 0x0001e2000c10151a */
[CC--:B------:R-:W-:Y:S02]  /*50c0*/  LEA R4, P5, R41.reuse, R2.reuse, 0x1 ;  /* 0x0000000229047211 */ /* 0x0c0fe400078a08ff */
[----:B-1----:R-:W-:Y:S01]  /*50d0*/  PRMT R30, R24, 0x7632, R30 ;  /* 0x00007632181e7816 */ /* 0x002fe2000000001e */
[----:B------:R1:W-:Y:S01]  /*50e0*/  @P6 STG.E.U16 desc[UR26][R38.64], R31 ;  /* 0x0000001f26006986 */ /* 0x0003e2000c10151a */
[-C--:B------:R-:W-:Y:S02]  /*50f0*/  LEA.HI.X.SX32 R5, R41, R3.reuse, 0x1, P5 ;  /* 0x0000000329057211 */ /* 0x080fe400028f0eff */
[----:B------:R-:W-:Y:S02]  /*5100*/  ISETP.LT.AND P5, PT, R22, UR11, !P0 ;  /* 0x0000000b16007c0c */ /* 0x000fe4000c7a1270 */
[C---:B------:R-:W-:Y:S01]  /*5110*/  LEA R22, P6, R23.reuse, R2, 0x1 ;  /* 0x0000000217167211 */ /* 0x040fe200078c08ff */
[----:B------:R2:W-:Y:S01]  /*5120*/  @P4 STG.E.U16 desc[UR26][R4.64], R24 ;  /* 0x0000001804004986 */ /* 0x0005e2000c10151a */
[----:B------:R-:W-:Y:S01]  /*5130*/  ISETP.LT.AND P4, PT, R6, UR11, !P0 ;  /* 0x0000000b06007c0c */ /* 0x000fe2000c781270 */
[----:B0-----:R-:W-:Y:S01]  /*5140*/  IMAD R7, R0, 0x4, R23 ;  /* 0x0000000400077824 */ /* 0x001fe200078e0217 */
[----:B------:R-:W-:-:S03]  /*5150*/  LEA.HI.X.SX32 R23, R23, R3, 0x1, P6 ;  /* 0x0000000317177211 */ /* 0x000fc600030f0eff */
[----:B------:R-:W-:Y:S01]  /*5160*/  IMAD R29, R0, 0x4, R7 ;  /* 0x00000004001d7824 */ /* 0x000fe200078e0207 */
[CC--:B------:R-:W-:Y:S01]  /*5170*/  LEA R6, P6, R7.reuse, R2.reuse, 0x1 ;  /* 0x0000000207067211 */ /* 0x0c0fe200078c08ff */
[----:B------:R0:W-:Y:S01]  /*5180*/  @P3 STG.E.U16 desc[UR26][R22.64], R30 ;  /* 0x0000001e16003986 */ /* 0x0001e2000c10151a */
[----:B------:R-:W-:Y:S01]  /*5190*/  ISETP.LT.AND P3, PT, R28, UR11, !P0 ;  /* 0x0000000b1c007c0c */ /* 0x000fe2000c761270 */
[----:B-1----:R-:W-:Y:S01]  /*51a0*/  IMAD R31, R0, 0x4, R29 ;  /* 0x00000004001f7824 */ /* 0x002fe200078e021d */
[----:B------:R-:W-:Y:S02]  /*51b0*/  LEA.HI.X.SX32 R7, R7, R3, 0x1, P6 ;  /* 0x0000000307077211 */ /* 0x000fe400030f0eff */
[----:B--2---:R-:W-:Y:S02]  /*51c0*/  LOP3.LUT R5, R21, 0x34, RZ, 0xfc, !PT ;  /* 0x0000003415057812 */ /* 0x004fe400078efcff */
[----:B------:R-:W-:Y:S01]  /*51d0*/  LEA R4, P6, R29, R2, 0x1 ;  /* 0x000000021d047211 */ /* 0x000fe200078c08ff */
[----:B------:R1:W-:Y:S01]  /*51e0*/  @P5 STG.E.U16 desc[UR26][R6.64], R25 ;  /* 0x0000001906005986 */ /* 0x0003e2000c10151a */
[----:B------:R-:W-:-:S02]  /*51f0*/  ISETP.LT.AND P5, PT, R5, UR11, !P0 ;  /* 0x0000000b05007c0c */ /* 0x000fc4000c7a1270 */
[-C--:B------:R-:W-:Y:S01]  /*5200*/  LEA.HI.X.SX32 R5, R29, R3.reuse, 0x1, P6 ;  /* 0x000000031d057211 */ /* 0x080fe200030f0eff */
[C---:B0-----:R-:W-:Y:S01]  /*5210*/  IMAD R23, R0.reuse, 0x4, R31 ;  /* 0x0000000400177824 */ /* 0x041fe200078e021f */
[----:B------:R-:W-:Y:S02]  /*5220*/  PRMT R30, R25, 0x7632, R30 ;  /* 0x00007632191e7816 */ /* 0x000fe4000000001e */
[----:B------:R-:W-:Y:S02]  /*5230*/  LEA R28, P6, R31, R2, 0x1 ;  /* 0x000000021f1c7211 */ /* 0x000fe400078c08ff */
[----:B------:R-:W-:Y:S01]  /*5240*/  LOP3.LUT R22, R21, 0x38, RZ, 0xfc, !PT ;  /* 0x0000003815167812 */ /* 0x000fe200078efcff */
[----:B------:R0:W-:Y:S01]  /*5250*/  @P3 STG.E.U16 desc[UR26][R4.64], R30 ;  /* 0x0000001e04003986 */ /* 0x0001e2000c10151a */
[----:B------:R-:W-:Y:S01]  /*5260*/  LEA.HI.X.SX32 R29, R31, R3, 0x1, P6 ;  /* 0x000000031f1d7211 */ /* 0x000fe200030f0eff */
[----:B-1----:R-:W-:Y:S01]  /*5270*/  IMAD R7, R0, 0x4, R23 ;  /* 0x0000000400077824 */ /* 0x002fe200078e0217 */
[----:B------:R-:W-:-:S02]  /*5280*/  ISETP.LT.AND P3, PT, R22, UR11, !P0 ;  /* 0x0000000b16007c0c */ /* 0x000fc4000c761270 */
[-C--:B------:R-:W-:Y:S01]  /*5290*/  LEA R22, P6, R23, R2.reuse, 0x1 ;  /* 0x0000000217167211 */ /* 0x080fe200078c08ff */
[----:B------:R1:W-:Y:S01]  /*52a0*/  @P4 STG.E.U16 desc[UR26][R28.64], R26 ;  /* 0x0000001a1c004986 */ /* 0x0003e2000c10151a */
[----:B------:R-:W-:Y:S02]  /*52b0*/  LOP3.LUT R6, R21, 0x40, RZ, 0xfc, !PT ;  /* 0x0000004015067812 */ /* 0x000fe400078efcff */
[----:B------:R-:W-:Y:S02]  /*52c0*/  LEA.HI.X.SX32 R23, R23, R3, 0x1, P6 ;  /* 0x0000000317177211 */ /* 0x000fe400030f0eff */
[----:B------:R-:W-:Y:S01]  /*52d0*/  LOP3.LUT R24, R21, 0x3c, RZ, 0xfc, !PT ;  /* 0x0000003c15187812 */ /* 0x000fe200078efcff */
[----:B0-----:R-:W-:Y:S01]  /*52e0*/  IMAD R5, R0, 0x4, R7 ;  /* 0x0000000400057824 */ /* 0x001fe200078e0207 */
[----:B------:R-:W-:Y:S02]  /*52f0*/  ISETP.LT.AND P4, PT, R6, UR11, !P0 ;  /* 0x0000000b06007c0c */ /* 0x000fe4000c781270 */
[----:B------:R-:W-:Y:S01]  /*5300*/  LEA R6, P6, R7, R2, 0x1 ;  /* 0x0000000207067211 */ /* 0x000fe200078c08ff */
[----:B------:R-:W-:Y:S01]  /*5310*/  IMAD R25, R0, 0x4, R5 ;  /* 0x0000000400197824 */ /* 0x000fe200078e0205 */
[----:B------:R-:W-:-:S02]  /*5320*/  PRMT R30, R17, 0x7632, R30 ;  /* 0x00007632111e7816 */ /* 0x000fc4000000001e */
[----:B-1----:R-:W-:Y:S02]  /*5330*/  PRMT R29, R26, 0x7632, R29 ;  /* 0x000076321a1d7816 */ /* 0x002fe4000000001d */
[-C--:B------:R-:W-:Y:S02]  /*5340*/  LEA.HI.X.SX32 R7, R7, R3.reuse, 0x1, P6 ;  /* 0x0000000307077211 */ /* 0x080fe400030f0eff */
[----:B------:R-:W-:Y:S01]  /*5350*/  LEA R4, P6, R5, R2, 0x1 ;  /* 0x0000000205047211 */ /* 0x000fe200078c08ff */
[----:B------:R0:W-:Y:S01]  /*5360*/  @P5 STG.E.U16 desc[UR26][R22.64], R29 ;  /* 0x0000001d16005986 */ /* 0x0001e2000c10151a */
[----:B------:R-:W-:Y:S02]  /*5370*/  ISETP.LT.AND P5, PT, R24, UR11, !P0 ;  /* 0x0000000b18007c0c */ /* 0x000fe4000c7a1270 */
[----:B------:R-:W-:Y:S01]  /*5380*/  LOP3.LUT R24, R21, 0x44, RZ, 0xfc, !PT ;  /* 0x0000004415187812 */ /* 0x000fe200078efcff */
[----:B------:R1:W-:Y:S01]  /*5390*/  @P3 STG.E.U16 desc[UR26][R6.64], R27 ;  /* 0x0000001b06003986 */ /* 0x0003e2000c10151a */
[----:B------:R-:W-:-:S02]  /*53a0*/  LEA.HI.X.SX32 R5, R5, R3, 0x1, P6 ;  /* 0x0000000305057211 */ /* 0x000fc400030f0eff */
[----:B------:R-:W-:Y:S02]  /*53b0*/  PRMT R28, R27, 0x7632, R28 ;  /* 0x000076321b1c7816 */ /* 0x000fe4000000001c */
[----:B------:R-:W-:Y:S02]  /*53c0*/  ISETP.LT.AND P3, PT, R24, UR11, !P0 ;  /* 0x0000000b18007c0c */ /* 0x000fe4000c761270 */
[----:B------:R-:W-:Y:S01]  /*53d0*/  LEA R24, P6, R25, R2, 0x1 ;  /* 0x0000000219187211 */ /* 0x000fe200078c08ff */
[C---:B0-----:R-:W-:Y:S01]  /*53e0*/  IMAD R23, R0.reuse, 0x4, R25 ;  /* 0x0000000400177824 */ /* 0x041fe200078e0219 */
        /* <DEDUP_REMOVED lines=8> */
[-C--:B------:R-:W-:Y:S02]  /*5470*/  LEA.HI.X.SX32 R23, R23, R3.reuse, 0x1, P6 ;  /* 0x0000000317177211 */ /* 0x080fe400030f0eff */
[----:B------:R-:W-:Y:S01]  /*5480*/  LEA R26, P6, R7, R2, 0x1 ;  /* 0x00000002071a7211 */ /* 0x000fe200078c08ff */
[----:B0-----:R-:W-:Y:S01]  /*5490*/  IMAD R5, R0, 0x4, R7 ;  /* 0x0000000400057824 */ /* 0x001fe200078e0207 */
[----:B------:R-:W-:Y:S02]  /*54a0*/  ISETP.LT.AND P4, PT, R6, UR11, !P0 ;  /* 0x0000000b06007c0c */ /* 0x000fe4000c781270 */
[----:B------:R-:W-:Y:S01]  /*54b0*/  LOP3.LUT R6, R21, 0x4c, RZ, 0xfc, !PT ;  /* 0x0000004c15067812 */ /* 0x000fe200078efcff */
[----:B------:R-:W-:Y:S01]  /*54c0*/  IMAD R29, R0, 0x4, R5 ;  /* 0x00000004001d7824 */ /* 0x000fe200078e0205 */
[----:B------:R-:W-:-:S02]  /*54d0*/  LEA.HI.X.SX32 R27, R7, R3, 0x1, P6 ;  /* 0x00000003071b7211 */ /* 0x000fc400030f0eff */
[----:B-1----:R-:W-:Y:S02]  /*54e0*/  PRMT R25, R16, 0x7632, R25 ;  /* 0x0000763210197816 */ /* 0x002fe40000000019 */
[----:B------:R-:W-:Y:S02]  /*54f0*/  LOP3.LUT R4, R21, 0x54, RZ, 0xfc, !PT ;  /* 0x0000005415047812 */ /* 0x000fe400078efcff */
[----:B------:R-:W-:Y:S01]  /*5500*/  LEA R24, P6, R5, R2, 0x1 ;  /* 0x0000000205187211 */ /* 0x000fe200078c08ff */
[----:B------:R0:W-:Y:S01]  /*5510*/  @P3 STG.E.U16 desc[UR26][R22.64], R25 ;  /* 0x0000001916003986 */ /* 0x0001e2000c10151a */
[----:B------:R-:W-:Y:S02]  /*5520*/  ISETP.LT.AND P3, PT, R6, UR11, !P0 ;  /* 0x0000000b06007c0c */ /* 0x000fe4000c761270 */
[----:B------:R-:W-:Y:S01]  /*5530*/  LOP3.LUT R16, R21, 0x58, RZ, 0xfc, !PT ;  /* 0x0000005815107812 */ /* 0x000fe200078efcff */
[----:B------:R1:W-:Y:S01]  /*5540*/  @P5 STG.E.U16 desc[UR26][R26.64], R17 ;  /* 0x000000111a005986 */ /* 0x0003e2000c10151a */
[----:B------:R-:W-:-:S02]  /*5550*/  ISETP.LT.AND P5, PT, R4, UR11, !P0 ;  /* 0x0000000b04007c0c */ /* 0x000fc4000c7a1270 */
[-C--:B0-----:R-:W-:Y:S01]  /*5560*/  LEA.HI.X.SX32 R25, R5, R3.reuse, 0x1, P6 ;  /* 0x0000000305197211 */ /* 0x081fe200030f0eff */
[C---:B------:R-:W-:Y:S01]  /*5570*/  IMAD R23, R0.reuse, 0x4, R29 ;  /* 0x0000000400177824 */ /* 0x040fe200078e021d */
[----:B------:R-:W0:Y:S01]  /*5580*/  LDS.128 R4, [R20+0x1000] ;  /* 0x0010000014047984 */ /* 0x000e220000000c00 */
[----:B------:R-:W-:Y:S02]  /*5590*/  LEA R28, P6, R29, R2, 0x1 ;  /* 0x000000021d1c7211 */ /* 0x000fe400078c08ff */
[----:B------:R-:W-:Y:S02]  /*55a0*/  LOP3.LUT R22, R21, 0x60, RZ, 0xfc, !PT ;  /* 0x0000006015167812 */ /* 0x000fe400078efcff */
        /* <DEDUP_REMOVED lines=8> */
[----:B------:R-:W-:Y:S01]  /*5630*/  PRMT R23, R18, 0x7632, R23 ;  /* 0x0000763212177816 */ /* 0x000fe20000000017 */
[----:B--2---:R-:W-:Y:S01]  /*5640*/  IMAD R25, R0, 0x4, R27 ;  /* 0x0000000400197824 */ /* 0x004fe200078e021b */
[----:B------:R-:W-:Y:S02]  /*5650*/  ISETP.LT.AND P4, PT, R22, UR11, !P0 ;  /* 0x0000000b16007c0c */ /* 0x000fe4000c781270 */
[----:B------:R-:W-:Y:S01]  /*5660*/  LEA R22, P6, R27, R2, 0x1 ;  /* 0x000000021b167211 */ /* 0x000fe200078c08ff */
[----:B------:R2:W-:Y:S01]  /*5670*/  @P5 STG.E.U16 desc[UR26][R16.64], R23 ;  /* 0x0000001710005986 */ /* 0x0005e2000c10151a */
[----:B------:R-:W-:-:S02]  /*5680*/  ISETP.LT.AND P5, PT, R26, UR11, !P0 ;  /* 0x0000000b1a007c0c */ /* 0x000fc4000c7a1270 */
[----:B-1----:R-:W-:Y:S02]  /*5690*/  LOP3.LUT R18, R21, 0x64, RZ, 0xfc, !PT ;  /* 0x0000006415127812 */ /* 0x002fe400078efcff */
[-C--:B--2---:R-:W-:Y:S01]  /*56a0*/  LEA.HI.X.SX32 R23, R27, R3.reuse, 0x1, P6 ;  /* 0x000000031b177211 */ /* 0x084fe200030f0eff */
[C---:B------:R-:W-:Y:S01]  /*56b0*/  IMAD R27, R0.reuse, 0x4, R25 ;  /* 0x00000004001b7824 */ /* 0x040fe200078e0219 */
[-C--:B------:R-:W-:Y:S02]  /*56c0*/  LEA R24, P6, R25, R2.reuse, 0x1 ;  /* 0x0000000219187211 */ /* 0x080fe400078c08ff */
[----:B------:R-:W-:Y:S01]  /*56d0*/  LOP3.LUT R16, R21, 0x68, RZ, 0xfc, !PT ;  /* 0x0000006815107812 */ /* 0x000fe200078efcff */
[----:B------:R1:W-:Y:S01]  /*56e0*/  @P3 STG.E.U16 desc[UR26][R22.64], R19 ;  /* 0x0000001316003986 */ /* 0x0003e2000c10151a */
[----:B------:R-:W-:Y:S01]  /*56f0*/  LEA.HI.X.SX32 R25, R25, R3, 0x1, P6 ;  /* 0x0000000319197211 */ /* 0x000fe200030f0eff */
[----:B------:R-:W-:Y:S01]  /*5700*/  IMAD R17, R0, 0x4, R27 ;  /* 0x0000000400117824 */ /* 0x000fe200078e021b */
[----:B------:R-:W-:-:S02]  /*5710*/  LEA R26, P6, R27, R2, 0x1 ;  /* 0x000000021b1a7211 */ /* 0x000fc400078c08ff */
[----:B------:R-:W-:Y:S02]  /*5720*/  ISETP.LT.AND P3, PT, R18, UR11, !P0 ;  /* 0x0000000b12007c0c */ /* 0x000fe4000c761270 */
[----:B------:R-:W-:Y:S02]  /*5730*/  LEA.HI.X.SX32 R27, R27, R3, 0x1, P6 ;  /* 0x000000031b1b7211 */ /* 0x000fe400030f0eff */
[----:B------:R-:W-:Y:S02]  /*5740*/  LOP3.LUT R18, R21, 0x70, RZ, 0xfc, !PT ;  /* 0x0000007015127812 */ /* 0x000fe400078efcff */
[----:B-1----:R-:W-:Y:S01]  /*5750*/  PRMT R23, R19, 0x7632, R23 ;  /* 0x0000763213177816 */ /* 0x002fe20000000017 */
[----:B------:R-:W-:Y:S01]  /*5760*/  IMAD R19, R0, 0x4, R17 ;  /* 0x0000000400137824 */ /* 0x000fe200078e0211 */
[----:B------:R-:W-:-:S03]  /*5770*/  LOP3.LUT R22, R21, 0x6c, RZ, 0xfc, !PT ;  /* 0x0000006c15167812 */ /* 0x000fc600078efcff */
[----:B------:R1:W-:Y:S01]  /*5780*/  @P5 STG.E.U16 desc[UR26][R24.64], R23 ;  /* 0x0000001718005986 */ /* 0x0003e2000c10151a */
[----:B------:R-:W-:Y:S02]  /*5790*/  ISETP.LT.AND P5, PT, R16, UR11, !P0 ;  /* 0x0000000b10007c0c */ /* 0x000fe4000c7a1270 */
[CC--:B------:R-:W-:Y:S01]  /*57a0*/  LEA R16, P6, R17.reuse, R2.reuse, 0x1 ;  /* 0x0000000211107211 */ /* 0x0c0fe200078c08ff */
[----:B0-----:R0:W-:Y:S01]  /*57b0*/  @P4 STG.E.U16 desc[UR26][R26.64], R4 ;  /* 0x000000041a004986 */ /* 0x0011e2000c10151a */
[----:B------:R-:W-:Y:S02]  /*57c0*/  ISETP.LT.AND P4, PT, R18, UR11, !P0 ;  /* 0x0000000b12007c0c */ /* 0x000fe4000c781270 */
[----:B------:R-:W-:Y:S02]  /*57d0*/  LEA.HI.X.SX32 R17, R17, R3, 0x1, P6 ;  /* 0x0000000311117211 */ /* 0x000fe400030f0eff */
[----:B------:R-:W-:Y:S01]  /*57e0*/  LEA R18, P6, R19, R2, 0x1 ;  /* 0x0000000213127211 */ /* 0x000fe200078c08ff */
[----:B-1----:R-:W-:-:S03]  /*57f0*/  IMAD R23, R0, 0x4, R19 ;  /* 0x0000000400177824 */ /* 0x002fc600078e0213 */
[----:B------:R-:W-:Y:S02]  /*5800*/  LEA.HI.X.SX32 R19, R19, R3, 0x1, P6 ;  /* 0x0000000313137211 */ /* 0x000fe400030f0eff */
[----:B0-----:R-:W-:Y:S01]  /*5810*/  PRMT R27, R4, 0x7632, R27 ;  /* 0x00007632041b7816 */ /* 0x001fe2000000001b */
[----:B------:R-:W-:Y:S01]  /*5820*/  IMAD R25, R0, 0x4, R23 ;  /* 0x0000000400197824 */ /* 0x000fe200078e0217 */
[----:B------:R-:W-:Y:S02]  /*5830*/  LOP3.LUT R4, R21, 0x74, RZ, 0xfc, !PT ;  /* 0x0000007415047812 */ /* 0x000fe400078efcff */
[----:B------:R-:W-:Y:S01]  /*5840*/  PRMT R26, R12, 0x7632, R26 ;  /* 0x000076320c1a7816 */ /* 0x000fe2000000001a */
[----:B------:R0:W-:Y:S01]  /*5850*/  @P3 STG.E.U16 desc[UR26][R16.64], R27 ;  /* 0x0000001b10003986 */ /* 0x0001e2000c10151a */
[----:B------:R-:W-:Y:S02]  /*5860*/  ISETP.LT.AND P3, PT, R22, UR11, !P0 ;  /* 0x0000000b16007c0c */ /* 0x000fe4000c761270 */
[----:B------:R-:W-:Y:S01]  /*5870*/  LEA R22, P6, R23, R2, 0x1 ;  /* 0x0000000217167211 */ /* 0x000fe200078c08ff */
[----:B------:R1:W-:Y:S01]  /*5880*/  @P5 STG.E.U16 desc[UR26][R18.64], R5 ;  /* 0x0000000512005986 */ /* 0x0003e2000c10151a */
[----:B------:R-:W-:-:S02]  /*5890*/  ISETP.LT.AND P5, PT, R4, UR11, !P0 ;  /* 0x0000000b04007c0c */ /* 0x000fc4000c7a1270 */
[-C--:B------:R-:W-:Y:S02]  /*58a0*/  LEA.HI.X.SX32 R23, R23, R3.reuse, 0x1, P6 ;  /* 0x0000000317177211 */ /* 0x080fe400030f0eff */
[-C--:B------:R-:W-:Y:S02]  /*58b0*/  LEA R24, P6, R25, R2.reuse, 0x1 ;  /* 0x0000000219187211 */ /* 0x080fe400078c08ff */
[----:B------:R-:W-:Y:S01]  /*58c0*/  LOP3.LUT R4, R21, 0x78, RZ, 0xfc, !PT ;  /* 0x0000007815047812 */ /* 0x000fe200078efcff */
[C---:B0-----:R-:W-:Y:S01]  /*58d0*/  IMAD R17, R0.reuse, 0x4, R25 ;  /* 0x0000000400117824 */ /* 0x041fe200078e0219 */
[----:B------:R-:W-:Y:S02]  /*58e0*/  LEA.HI.X.SX32 R25, R25, R3, 0x1, P6 ;  /* 0x0000000319197211 */ /* 0x000fe400030f0eff */
[----:B-1----:R-:W-:Y:S01]  /*58f0*/  PRMT R19, R5, 0x7632, R19 ;  /* 0x0000763205137816 */ /* 0x002fe20000000013 */
[----:B------:R-:W-:Y:S01]  /*5900*/  IMAD R5, R0, 0x4, R17 ;  /* 0x0000000400057824 */ /* 0x000fe200078e0211 */
[----:B------:R-:W-:-:S02]  /*5910*/  LEA R16, P6, R17, R2, 0x1 ;  /* 0x0000000211107211 */ /* 0x000fc400078c08ff */
[C---:B------:R-:W-:Y:S01]  /*5920*/  LOP3.LUT R18, R21.reuse, 0x7c, RZ, 0xfc, !PT ;  /* 0x0000007c15127812 */ /* 0x040fe200078efcff */
[----:B------:R0:W-:Y:S01]  /*5930*/  @P3 STG.E.U16 desc[UR26][R22.64], R19 ;  /* 0x0000001316003986 */ /* 0x0001e2000c10151a */
[----:B------:R-:W-:Y:S02]  /*5940*/  ISETP.LT.AND P3, PT, R4, UR11, !P0 ;  /* 0x0000000b04007c0c */ /* 0x000fe4000c761270 */
[----:B------:R-:W-:Y:S01]  /*5950*/  LOP3.LUT R4, R21, 0x80, RZ, 0xfc, !PT ;  /* 0x0000008015047812 */ /* 0x000fe200078efcff */
[----:B------:R1:W-:Y:S01]  /*5960*/  @P4 STG.E.U16 desc[UR26][R24.64], R6 ;  /* 0x0000000618004986 */ /* 0x0003e2000c10151a */
[----:B------:R-:W-:Y:S02]  /*5970*/  LEA.HI.X.SX32 R17, R17, R3, 0x1, P6 ;  /* 0x0000000311117211 */ /* 0x000fe400030f0eff */
[----:B------:R-:W-:Y:S02]  /*5980*/  ISETP.LT.AND P4, PT, R4, UR11, !P0 ;  /* 0x0000000b04007c0c */ /* 0x000fe4000c781270 */
[----:B------:R-:W-:Y:S01]  /*5990*/  LEA R4, P6, R5, R2, 0x1 ;  /* 0x0000000205047211 */ /* 0x000fe200078c08ff */
[----:B0-----:R-:W-:-:S03]  /*59a0*/  IMAD R19, R0, 0x4, R5 ;  /* 0x0000000400137824 */ /* 0x001fc600078e0205 */
[----:B------:R-:W-:Y:S02]  /*59b0*/  LEA.HI.X.SX32 R5, R5, R3, 0x1, P6 ;  /* 0x0000000305057211 */ /* 0x000fe400030f0eff */
[----:B-1----:R-:W-:Y:S01]  /*59c0*/  PRMT R25, R6, 0x7632, R25 ;  /* 0x0000763206197816 */ /* 0x002fe20000000019 */
[----:B------:R-:W-:Y:S01]  /*59d0*/  IMAD R23, R0, 0x4, R19 ;  /* 0x0000000400177824 */ /* 0x000fe200078e0213 */
[----:B------:R-:W-:-:S03]  /*59e0*/  LOP3.LUT R6, R21, 0x84, RZ, 0xfc, !PT ;  /* 0x0000008415067812 */ /* 0x000fc600078efcff */
[----:B------:R0:W-:Y:S01]  /*59f0*/  @P5 STG.E.U16 desc[UR26][R16.64], R25 ;  /* 0x0000001910005986 */ /* 0x0001e2000c10151a */
[----:B------:R-:W-:Y:S02]  /*5a00*/  ISETP.LT.AND P5, PT, R18, UR11, !P0 ;  /* 0x0000000b12007c0c */ /* 0x000fe4000c7a1270 */
[CC--:B------:R-:W-:Y:S01]  /*5a10*/  LEA R18, P6, R19.reuse, R2.reuse, 0x1 ;  /* 0x0000000213127211 */ /* 0x0c0fe200078c08ff */
[----:B------:R1:W-:Y:S01]  /*5a20*/  @P3 STG.E.U16 desc[UR26][R4.64], R7 ;  /* 0x0000000704003986 */ /* 0x0003e2000c10151a */
[----:B------:R-:W-:Y:S02]  /*5a30*/  ISETP.LT.AND P3, PT, R6, UR11, !P0 ;  /* 0x0000000b06007c0c */ /* 0x000fe4000c761270 */
[----:B------:R-:W-:Y:S02]  /*5a40*/  LEA.HI.X.SX32 R19, R19, R3, 0x1, P6 ;  /* 0x0000000313137211 */ /* 0x000fe400030f0eff */
[----:B------:R-:W-:Y:S02]  /*5a50*/  LEA R22, P6, R23, R2, 0x1 ;  /* 0x0000000217167211 */ /* 0x000fe400078c08ff */
[----:B------:R-:W-:Y:S01]  /*5a60*/  LOP3.LUT R6, R21, 0x88, RZ, 0xfc, !PT ;  /* 0x0000008815067812 */ /* 0x000fe200078efcff */
[----:B0-----:R-:W-:Y:S01]  /*5a70*/  IMAD R17, R0, 0x4, R23 ;  /* 0x0000000400117824 */ /* 0x001fe200078e0217 */
[----:B------:R-:W-:-:S02]  /*5a80*/  PRMT R25, R7, 0x7632, R25 ;  /* 0x0000763207197816 */ /* 0x000fc40000000019 */
[-C--:B------:R-:W-:Y:S01]  /*5a90*/  LEA.HI.X.SX32 R23, R23, R3.reuse, 0x1, P6 ;  /* 0x0000000317177211 */ /* 0x080fe200030f0eff */
[----:B-1----:R-:W-:Y:S01]  /*5aa0*/  IMAD R5, R0, 0x4, R17 ;  /* 0x0000000400057824 */ /* 0x002fe200078e0211 */
[----:B------:R-:W-:Y:S01]  /*5ab0*/  LOP3.LUT R4, R21, 0x90, RZ, 0xfc, !PT ;  /* 0x0000009015047812 */ /* 0x000fe200078efcff */
[----:B------:R0:W-:Y:S01]  /*5ac0*/  @P5 STG.E.U16 desc[UR26][R18.64], R25 ;  /* 0x0000001912005986 */ /* 0x0001e2000c10151a */
[C---:B------:R-:W-:Y:S02]  /*5ad0*/  LEA R16, P5, R17.reuse, R2, 0x1 ;  /* 0x0000000211107211 */ /* 0x040fe400078a08ff */
[----:B------:R-:W-:Y:S01]  /*5ae0*/  ISETP.LT.AND P6, PT, R6, UR11, !P0 ;  /* 0x0000000b06007c0c */ /* 0x000fe2000c7c1270 */
[----:B------:R1:W-:Y:S01]  /*5af0*/  @P4 STG.E.U16 desc[UR26][R22.64], R12 ;  /* 0x0000000c16004986 */ /* 0x0003e2000c10151a */
[----:B------:R-:W-:Y:S02]  /*5b00*/  LEA.HI.X.SX32 R17, R17, R3, 0x1, P5 ;  /* 0x0000000311117211 */ /* 0x000fe400028f0eff */
[----:B------:R-:W-:-:S02]  /*5b10*/  ISETP.LT.AND P5, PT, R4, UR11, !P0 ;  /* 0x0000000b04007c0c */ /* 0x000fc4000c7a1270 */
[-C--:B------:R-:W-:Y:S01]  /*5b20*/  LEA R24, P4, R5, R2.reuse, 0x1 ;  /* 0x0000000205187211 */ /* 0x080fe200078808ff */
[----:B------:R2:W-:Y:S01]  /*5b30*/  @P3 STG.E.U16 desc[UR26][R16.64], R26 ;  /* 0x0000001a10003986 */ /* 0x0005e2000c10151a */
[----:B------:R-:W-:Y:S01]  /*5b40*/  LOP3.LUT R4, R21, 0x8c, RZ, 0xfc, !PT ;  /* 0x0000008c15047812 */ /* 0x000fe200078efcff */
[----:B0-----:R-:W-:Y:S01]  /*5b50*/  IMAD R19, R0, 0x4, R5 ;  /* 0x0000000400137824 */ /* 0x001fe200078e0205 */
[----:B------:R-:W-:Y:S02]  /*5b60*/  LEA.HI.X.SX32 R25, R5, R3, 0x1, P4 ;  /* 0x0000000305197211 */ /* 0x000fe400020f0eff */
[----:B------:R-:W-:Y:S01]  /*5b70*/  ISETP.LT.AND P3, PT, R4, UR11, !P0 ;  /* 0x0000000b04007c0c */ /* 0x000fe2000c761270 */
[----:B-1----:R-:W-:Y:S01]  /*5b80*/  IMAD R23, R0, 0x4, R19 ;  /* 0x0000000400177824 */ /* 0x002fe200078e0213 */
[----:B------:R-:W-:Y:S01]  /*5b90*/  LOP3.LUT R4, R21, 0x94, RZ, 0xfc, !PT ;  /* 0x0000009415047812 */ /* 0x000fe200078efcff */
[----:B------:R0:W-:Y:S01]  /*5ba0*/  @P6 STG.E.U16 desc[UR26][R24.64], R13 ;  /* 0x0000000d18006986 */ /* 0x0001e2000c10151a */
[----:B------:R-:W-:-:S02]  /*5bb0*/  LEA R18, P4, R19, R2, 0x1 ;  /* 0x0000000213127211 */ /* 0x000fc400078808ff */
[----:B------:R-:W-:Y:S01]  /*5bc0*/  ISETP.LT.AND P6, PT, R4, UR11, !P0 ;  /* 0x0000000b04007c0c */ /* 0x000fe2000c7c1270 */
[C---:B--2---:R-:W-:Y:S01]  /*5bd0*/  IMAD R17, R0.reuse, 0x4, R23 ;  /* 0x0000000400117824 */ /* 0x044fe200078e0217 */
[----:B------:R-:W1:Y:S01]  /*5be0*/  LDS.128 R4, [R20+0x2000] ;  /* 0x0020000014047984 */ /* 0x000e620000000c00 */
[-C--:B------:R-:W-:Y:S02]  /*5bf0*/  LEA.HI.X.SX32 R19, R19, R3.reuse, 0x1, P4 ;  /* 0x0000000313137211 */ /* 0x080fe400020f0eff */
[----:B------:R-:W-:Y:S02]  /*5c00*/  LEA R22, P4, R23, R2, 0x1 ;  /* 0x0000000217167211 */ /* 0x000fe400078808ff */
[----:B------:R-:W-:Y:S02]  /*5c10*/  PRMT R26, R13, 0x7632, R26 ;  /* 0x000076320d1a7816 */ /* 0x000fe4000000001a */
[----:B------:R-:W-:Y:S01]  /*5c20*/  LOP3.LUT R12, R21, 0x98, RZ, 0xfc, !PT ;  /* 0x00000098150c7812 */ /* 0x000fe200078efcff */
[----:B0-----:R-:W-:Y:S01]  /*5c30*/  IMAD R25, R0, 0x4, R17 ;  /* 0x0000000400197824 */ /* 0x001fe200078e0211 */
[----:B------:R-:W-:Y:S01]  /*5c40*/  LEA.HI.X.SX32 R23, R23, R3, 0x1, P4 ;  /* 0x0000000317177211 */ /* 0x000fe200020f0eff */
[----:B------:R0:W-:Y:S01]  /*5c50*/  @P3 STG.E.U16 desc[UR26][R18.64], R26 ;  /* 0x0000001a12003986 */ /* 0x0001e2000c10151a */
[----:B------:R-:W-:-:S02]  /*5c60*/  ISETP.LT.AND P4, PT, R12, UR11, !P0 ;  /* 0x0000000b0c007c0c */ /* 0x000fc4000c781270 */
[-C--:B------:R-:W-:Y:S01]  /*5c70*/  LEA R12, P3, R17, R2.reuse, 0x1 ;  /* 0x00000002110c7211 */ /* 0x080fe200078608ff */
[----:B------:R2:W-:Y:S01]  /*5c80*/  @P5 STG.E.U16 desc[UR26][R22.64], R14 ;  /* 0x0000000e16005986 */ /* 0x0005e2000c10151a */
[----:B------:R-:W-:Y:S02]  /*5c90*/  LOP3.LUT R16, R21, 0xa0, RZ, 0xfc, !PT ;  /* 0x000000a015107812 */ /* 0x000fe400078efcff */
[----:B------:R-:W-:Y:S02]  /*5ca0*/  LEA.HI.X.SX32 R13, R17, R3, 0x1, P3 ;  /* 0x00000003110d7211 */ /* 0x000fe400018f0eff */
[----:B------:R-:W-:Y:S02]  /*5cb0*/  PRMT R17, R14, 0x7632, R17 ;  /* 0x000076320e117816 */ /* 0x000fe40000000011 */
[----:B------:R-:W-:Y:S01]  /*5cc0*/  ISETP.LT.AND P3, PT, R16, UR11, !P0 ;  /* 0x0000000b10007c0c */ /* 0x000fe2000c761270 */
[C---:B0-----:R-:W-:Y:S01]  /*5cd0*/  IMAD R19, R0.reuse, 0x4, R25 ;  /* 0x0000000400137824 */ /* 0x041fe200078e0219 */
[-C--:B------:R-:W-:Y:S01]  /*5ce0*/  LEA R16, P5, R25, R2.reuse, 0x1 ;  /* 0x0000000219107211 */ /* 0x080fe200078a08ff */
[----:B------:R0:W-:Y:S01]  /*5cf0*/  @P6 STG.E.U16 desc[UR26][R12.64], R17 ;  /* 0x000000110c006986 */ /* 0x0001e2000c10151a */
[----:B------:R-:W-:Y:S01]  /*5d00*/  LOP3.LUT R24, R21, 0x9c, RZ, 0xfc, !PT ;  /* 0x0000009c15187812 */ /* 0x000fe200078efcff */
[----:B--2---:R-:W-:Y:S01]  /*5d10*/  IMAD R23, R0, 0x4, R19 ;  /* 0x0000000400177824 */ /* 0x004fe200078e0213 */
[----:B------:R-:W-:-:S02]  /*5d20*/  LEA R18, P6, R19, R2, 0x1 ;  /* 0x0000000213127211 */ /* 0x000fc400078c08ff */
[----:B------:R-:W-:Y:S02]  /*5d30*/  LOP3.LUT R14, R21, 0xa4, RZ, 0xfc, !PT ;  /* 0x000000a4150e7812 */ /* 0x000fe400078efcff */
[-C--:B------:R-:W-:Y:S02]  /*5d40*/  LEA.HI.X.SX32 R19, R19, R3.reuse, 0x1, P6 ;  /* 0x0000000313137211 */ /* 0x080fe400030f0eff */
[----:B------:R-:W-:Y:S02]  /*5d50*/  LEA R22, P6, R23, R2, 0x1 ;  /* 0x0000000217167211 */ /* 0x000fe400078c08ff */
[----:B0-----:R-:W-:Y:S01]  /*5d60*/  LEA.HI.X.SX32 R17, R25, R3, 0x1, P5 ;  /* 0x0000000319117211 */ /* 0x001fe200028f0eff */
[----:B------:R-:W-:Y:S01]  /*5d70*/  IMAD R13, R0, 0x4, R23 ;  /* 0x00000004000d7824 */ /* 0x000fe200078e0217 */
[----:B------:R-:W-:Y:S02]  /*5d80*/  ISETP.LT.AND P5, PT, R24, UR11, !P0 ;  /* 0x0000000b18007c0c */ /* 0x000fe4000c7a1270 */
[----:B------:R-:W-:Y:S01]  /*5d90*/  LOP3.LUT R12, R21, 0xa8, RZ, 0xfc, !PT ;  /* 0x000000a8150c7812 */ /* 0x000fe200078efcff */
[----:B------:R0:W-:Y:S01]  /*5da0*/  @P4 STG.E.U16 desc[UR26][R16.64], R15 ;  /* 0x0000000f10004986 */ /* 0x0001e2000c10151a */
[----:B------:R-:W-:-:S02]  /*5db0*/  ISETP.LT.AND P4, PT, R14, UR11, !P0 ;  /* 0x0000000b0e007c0c */ /* 0x000fc4000c781270 */
[----:B------:R-:W-:Y:S02]  /*5dc0*/  LEA.HI.X.SX32 R23, R23, R3, 0x1, P6 ;  /* 0x0000000317177211 */ /* 0x000fe400030f0eff */
[----:B------:R-:W-:Y:S02]  /*5dd0*/  ISETP.LT.AND P6, PT, R12, UR11, !P0 ;  /* 0x0000000b0c007c0c */ /* 0x000fe4000c7c1270 */
[----:B------:R-:W-:Y:S02]  /*5de0*/  LOP3.LUT R14, R21, 0xb0, RZ, 0xfc, !PT ;  /* 0x000000b0150e7812 */ /* 0x000fe400078efcff */
[----:B0-----:R-:W-:Y:S01]  /*5df0*/  PRMT R17, R15, 0x7632, R17 ;  /* 0x000076320f117816 */ /* 0x001fe20000000011 */
[----:B------:R-:W-:Y:S01]  /*5e00*/  IMAD R15, R0, 0x4, R13 ;  /* 0x00000004000f7824 */ /* 0x000fe200078e020d */
[----:B------:R-:W-:-:S03]  /*5e10*/  LOP3.LUT R16, R21, 0xac, RZ, 0xfc, !PT ;  /* 0x000000ac15107812 */ /* 0x000fc600078efcff */
[----:B------:R0:W-:Y:S01]  /*5e20*/  @P5 STG.E.U16 desc[UR26][R18.64], R17 ;  /* 0x0000001112005986 */ /* 0x0001e2000c10151a */
[----:B------:R-:W-:-:S03]  /*5e30*/  LEA R12, P5, R13, R2, 0x1 ;  /* 0x000000020d0c7211 */ /* 0x000fc600078a08ff */
[----:B-1----:R1:W-:Y:S01]  /*5e40*/  @P3 STG.E.U16 desc[UR26][R22.64], R4 ;  /* 0x0000000416003986 */ /* 0x0023e2000c10151a */
[----:B------:R-:W-:Y:S02]  /*5e50*/  LEA.HI.X.SX32 R13, R13, R3, 0x1, P5 ;  /* 0x000000030d0d7211 */ /* 0x000fe400028f0eff */
[----:B------:R-:W-:Y:S02]  /*5e60*/  ISETP.LT.AND P3, PT, R14, UR11, !P0 ;  /* 0x0000000b0e007c0c */ /* 0x000fe4000c761270 */
[----:B------:R-:W-:Y:S01]  /*5e70*/  LEA R14, P5, R15, R2, 0x1 ;  /* 0x000000020f0e7211 */ /* 0x000fe200078a08ff */
[----:B0-----:R-:W-:-:S03]  /*5e80*/  IMAD R17, R0, 0x4, R15 ;  /* 0x0000000400117824 */ /* 0x001fc600078e020f */
[----:B------:R-:W-:Y:S02]  /*5e90*/  LEA.HI.X.SX32 R15, R15, R3, 0x1, P5 ;  /* 0x000000030f0f7211 */ /* 0x000fe400028f0eff */
[----:B-1----:R-:W-:Y:S01]  /*5ea0*/  PRMT R23, R4, 0x7632, R23 ;  /* 0x0000763204177816 */ /* 0x002fe20000000017 */
        /* <DEDUP_REMOVED lines=26> */
[----:B------:R-:W-:Y:S01]  /*6050*/  ISETP.LT.AND P5, PT, R14, UR11, !P0 ;  /* 0x0000000b0e007c0c */ /* 0x000fe2000c7a1270 */
[----:B------:R-:W-:Y:S01]  /*6060*/  IMAD R17, R0, 0x4, R15 ;  /* 0x0000000400117824 */ /* 0x000fe200078e020f */
[----:B-1----:R-:W-:Y:S02]  /*6070*/  PRMT R19, R6, 0x7632, R19 ;  /* 0x0000763206137816 */ /* 0x002fe40000000013 */
[----:B------:R-:W-:-:S03]  /*6080*/  LOP3.LUT R6, R21, 0xc4, RZ, 0xfc, !PT ;  /* 0x000000c415067812 */ /* 0x000fc600078efcff */
[----:B------:R0:W-:Y:S01]  /*6090*/  @P6 STG.E.U16 desc[UR26][R12.64], R19 ;  /* 0x000000130c006986 */ /* 0x0001e2000c10151a */
[----:B------:R-:W-:-:S03]  /*60a0*/  LEA R14, P6, R15, R2, 0x1 ;  /* 0x000000020f0e7211 */ /* 0x000fc600078c08ff */
[----:B------:R1:W-:Y:S01]  /*60b0*/  @P4 STG.E.U16 desc[UR26][R4.64], R7 ;  /* 0x0000000704004986 */ /* 0x0003e2000c10151a */
[-C--:B------:R-:W-:Y:S02]  /*60c0*/  LEA.HI.X.SX32 R15, R15, R3.reuse, 0x1, P6 ;  /* 0x000000030f0f7211 */ /* 0x080fe400030f0eff */
[-C--:B------:R-:W-:Y:S02]  /*60d0*/  LEA R16, P6, R17, R2.reuse, 0x1 ;  /* 0x0000000211107211 */ /* 0x080fe400078c08ff */
[----:B------:R-:W-:Y:S02]  /*60e0*/  ISETP.LT.AND P4, PT, R6, UR11, !P0 ;  /* 0x0000000b06007c0c */ /* 0x000fe4000c781270 */
[----:B------:R-:W-:Y:S01]  /*60f0*/  LOP3.LUT R6, R21, 0xc8, RZ, 0xfc, !PT ;  /* 0x000000c815067812 */ /* 0x000fe200078efcff */
[C---:B0-----:R-:W-:Y:S01]  /*6100*/  IMAD R13, R0.reuse, 0x4, R17 ;  /* 0x00000004000d7824 */ /* 0x041fe200078e0211 */
[----:B------:R-:W-:Y:S02]  /*6110*/  PRMT R19, R7, 0x7632, R19 ;  /* 0x0000763207137816 */ /* 0x000fe40000000013 */
[----:B------:R-:W-:Y:S01]  /*6120*/  LEA.HI.X.SX32 R17, R17, R3, 0x1, P6 ;  /* 0x0000000311117211 */ /* 0x000fe200030f0eff */
[----:B-1----:R-:W-:Y:S01]  /*6130*/  IMAD R5, R0, 0x4, R13 ;  /* 0x0000000400057824 */ /* 0x002fe200078e020d */
[----:B------:R-:W-:Y:S01]  /*6140*/  ISETP.LT.AND P6, PT, R6, UR11, !P0 ;  /* 0x0000000b06007c0c */ /* 0x000fe2000c7c1270 */
[----:B------:R0:W-:Y:S01]  /*6150*/  @P5 STG.E.U16 desc[UR26][R14.64], R19 ;  /* 0x000000130e005986 */ /* 0x0001e2000c10151a */
[----:B------:R-:W-:-:S02]  /*6160*/  LEA R12, P5, R13, R2, 0x1 ;  /* 0x000000020d0c7211 */ /* 0x000fc400078a08ff */
[----:B------:R-:W-:Y:S01]  /*6170*/  LOP3.LUT R4, R21, 0xd0, RZ, 0xfc, !PT ;  /* 0x000000d015047812 */ /* 0x000fe200078efcff */
[----:B------:R1:W-:Y:S01]  /*6180*/  @P3 STG.E.U16 desc[UR26][R16.64], R8 ;  /* 0x0000000810003986 */ /* 0x0003e2000c10151a */
[----:B------:R-:W-:Y:S02]  /*6190*/  LEA R18, P3, R5, R2, 0x1 ;  /* 0x0000000205127211 */ /* 0x000fe400078608ff */
[-C--:B------:R-:W-:Y:S02]  /*61a0*/  LEA.HI.X.SX32 R13, R13, R3.reuse, 0x1, P5 ;  /* 0x000000030d0d7211 */ /* 0x080fe400028f0eff */
[----:B------:R-:W-:Y:S02]  /*61b0*/  PRMT R6, R8, 0x7632, R6 ;  /* 0x0000763208067816 */ /* 0x000fe40000000006 */
[----:B------:R-:W-:Y:S02]  /*61c0*/  ISETP.LT.AND P5, PT, R4, UR11, !P0 ;  /* 0x0000000b04007c0c */ /* 0x000fe4000c7a1270 */
[----:B------:R-:W-:Y:S01]  /*61d0*/  LOP3.LUT R4, R21, 0xcc, RZ, 0xfc, !PT ;  /* 0x000000cc15047812 */ /* 0x000fe200078efcff */
[----:B------:R2:W-:Y:S01]  /*61e0*/  @P4 STG.E.U16 desc[UR26][R12.64], R6 ;  /* 0x000000060c004986 */ /* 0x0005e2000c10151a */
[----:B0-----:R-:W-:Y:S01]  /*61f0*/  LEA.HI.X.SX32 R19, R5, R3, 0x1, P3 ;  /* 0x0000000305137211 */ /* 0x001fe200018f0eff */
[----:B------:R-:W-:Y:S01]  /*6200*/  IMAD R5, R0, 0x4, R5 ;  /* 0x0000000400057824 */ /* 0x000fe200078e0205 */
[----:B------:R-:W-:-:S02]  /*6210*/  ISETP.LT.AND P3, PT, R4, UR11, !P0 ;  /* 0x0000000b04007c0c */ /* 0x000fc4000c761270 */
[----:B------:R-:W-:Y:S01]  /*6220*/  LOP3.LUT R4, R21, 0xd4, RZ, 0xfc, !PT ;  /* 0x000000d415047812 */ /* 0x000fe200078efcff */
[----:B------:R0:W-:Y:S01]  /*6230*/  @P6 STG.E.U16 desc[UR26][R18.64], R9 ;  /* 0x0000000912006986 */ /* 0x0001e2000c10151a */
[CC--:B------:R-:W-:Y:S01]  /*6240*/  LEA R14, P6, R5.reuse, R2.reuse, 0x1 ;  /* 0x00000002050e7211 */ /* 0x0c0fe200078c08ff */
[----:B-1----:R-:W-:Y:S01]  /*6250*/  IMAD R17, R0, 0x4, R5 ;  /* 0x0000000400117824 */ /* 0x002fe200078e0205 */
[----:B------:R-:W-:Y:S02]  /*6260*/  ISETP.LT.AND P4, PT, R4, UR11, !P0 ;  /* 0x0000000b04007c0c */ /* 0x000fe4000c781270 */
[-C--:B------:R-:W-:Y:S01]  /*6270*/  LEA.HI.X.SX32 R15, R5, R3.reuse, 0x1, P6 ;  /* 0x00000003050f7211 */ /* 0x080fe200030f0eff */
[C---:B--2---:R-:W-:Y:S01]  /*6280*/  IMAD R13, R0.reuse, 0x4, R17 ;  /* 0x00000004000d7824 */ /* 0x044fe200078e0211 */
[----:B------:R-:W1:Y:S01]  /*6290*/  LDS.128 R4, [R20+0x3000] ;  /* 0x0030000014047984 */ /* 0x000e620000000c00 */
[----:B------:R-:W-:Y:S02]  /*62a0*/  LEA R16, P6, R17, R2, 0x1 ;  /* 0x0000000211107211 */ /* 0x000fe400078c08ff */
[----:B------:R-:W-:Y:S01]  /*62b0*/  LOP3.LUT R8, R21, 0xd8, RZ, 0xfc, !PT ;  /* 0x000000d815087812 */ /* 0x000fe200078efcff */
[----:B------:R2:W-:Y:S01]  /*62c0*/  @P3 STG.E.U16 desc[UR26][R14.64], R22 ;  /* 0x000000160e003986 */ /* 0x0005e2000c10151a */
[----:B------:R-:W-:Y:S01]  /*62d0*/  LEA.HI.X.SX32 R17, R17, R3, 0x1, P6 ;  /* 0x0000000311117211 */ /* 0x000fe200030f0eff */
[----:B0-----:R-:W-:Y:S01]  /*62e0*/  IMAD R19, R0, 0x4, R13 ;  /* 0x0000000400137824 */ /* 0x001fe200078e020d */
        /* <DEDUP_REMOVED lines=8> */
[----:B------:R-:W-:Y:S01]  /*6370*/  LOP3.LUT R13, R21, 0xe0, RZ, 0xfc, !PT ;  /* 0x000000e0150d7812 */ /* 0x000fe200078efcff */
[----:B------:R2:W-:Y:S01]  /*6380*/  @P4 STG.E.U16 desc[UR26][R8.64], R18 ;  /* 0x0000001208004986 */ /* 0x0005e2000c10151a */
[----:B------:R-:W-:Y:S01]  /*6390*/  LEA R12, P6, R19, R2, 0x1 ;  /* 0x00000002130c7211 */ /* 0x000fe200078c08ff */
[----:B0-----:R-:W-:Y:S01]  /*63a0*/  IMAD R17, R0, 0x4, R15 ;  /* 0x0000000400117824 */ /* 0x001fe200078e020f */
[----:B------:R-:W-:-:S02]  /*63b0*/  ISETP.LT.AND P4, PT, R13, UR11, !P0 ;  /* 0x0000000b0d007c0c */ /* 0x000fc4000c781270 */
[-C--:B------:R-:W-:Y:S01]  /*63c0*/  LEA.HI.X.SX32 R13, R19, R3.reuse, 0x1, P6 ;  /* 0x00000003130d7211 */ /* 0x080fe200030f0eff */
[C---:B------:R-:W-:Y:S01]  /*63d0*/  IMAD R19, R0.reuse, 0x4, R17 ;  /* 0x0000000400137824 */ /* 0x040fe200078e0211 */
[----:B------:R-:W-:Y:S02]  /*63e0*/  LEA R14, P6, R15, R2, 0x1 ;  /* 0x000000020f0e7211 */ /* 0x000fe400078c08ff */
[----:B------:R-:W-:Y:S01]  /*63f0*/  LOP3.LUT R10, R21, 0xe8, RZ, 0xfc, !PT ;  /* 0x000000e8150a7812 */ /* 0x000fe200078efcff */
[----:B------:R0:W-:Y:S01]  /*6400*/  @P3 STG.E.U16 desc[UR26][R12.64], R11 ;  /* 0x0000000b0c003986 */ /* 0x0001e2000c10151a */
[----:B------:R-:W-:Y:S01]  /*6410*/  LEA.HI.X.SX32 R15, R15, R3, 0x1, P6 ;  /* 0x000000030f0f7211 */ /* 0x000fe200030f0eff */
[----:B------:R-:W-:Y:S01]  /*6420*/  IMAD R23, R0, 0x4, R19 ;  /* 0x0000000400177824 */ /* 0x000fe200078e0213 */
[----:B--2---:R-:W-:Y:S02]  /*6430*/  PRMT R9, R11, 0x7632, R9 ;  /* 0x000076320b097816 */ /* 0x004fe40000000009 */
[----:B------:R-:W-:-:S02]  /*6440*/  ISETP.LT.AND P3, PT, R10, UR11, !P0 ;  /* 0x0000000b0a007c0c */ /* 0x000fc4000c761270 */
[----:B------:R-:W-:Y:S01]  /*6450*/  LEA R8, P6, R17, R2, 0x1 ;  /* 0x0000000211087211 */ /* 0x000fe200078c08ff */
[----:B------:R2:W-:Y:S01]  /*6460*/  @P5 STG.E.U16 desc[UR26][R14.64], R9 ;  /* 0x000000090e005986 */ /* 0x0005e2000c10151a */
[C---:B------:R-:W-:Y:S02]  /*6470*/  LOP3.LUT R10, R21.reuse, 0xe4, RZ, 0xfc, !PT ;  /* 0x000000e4150a7812 */ /* 0x040fe400078efcff */
[C---:B------:R-:W-:Y:S01]  /*6480*/  LOP3.LUT R18, R21.reuse, 0xf4, RZ, 0xfc, !PT ;  /* 0x000000f415127812 */ /* 0x040fe200078efcff */
[----:B0-----:R-:W-:Y:S01]  /*6490*/  IMAD R13, R0, 0x4, R23 ;  /* 0x00000004000d7824 */ /* 0x001fe200078e0217 */
[----:B------:R-:W-:Y:S02]  /*64a0*/  ISETP.LT.AND P5, PT, R10, UR11, !P0 ;  /* 0x0000000b0a007c0c */ /* 0x000fe4000c7a1270 */
[C---:B------:R-:W-:Y:S02]  /*64b0*/  LOP3.LUT R10, R21.reuse, 0xf0, RZ, 0xfc, !PT ;  /* 0x000000f0150a7812 */ /* 0x040fe400078efcff */
[----:B------:R-:W-:-:S02]  /*64c0*/  LOP3.LUT R12, R21, 0xec, RZ, 0xfc, !PT ;  /* 0x000000ec150c7812 */ /* 0x000fc400078efcff */
[----:B--2---:R-:W-:Y:S01]  /*64d0*/  LEA.HI.X.SX32 R9, R17, R3, 0x1, P6 ;  /* 0x0000000311097211 */ /* 0x004fe200030f0eff */
[----:B------:R-:W-:Y:S01]  /*64e0*/  IMAD R15, R0, 0x4, R13 ;  /* 0x00000004000f7824 */ /* 0x000fe200078e020d */
[----:B------:R-:W-:-:S03]  /*64f0*/  LEA R16, P6, R19, R2, 0x1 ;  /* 0x0000000213107211 */ /* 0x000fc600078c08ff */
[----:B-1----:R0:W-:Y:S01]  /*6500*/  @P4 STG.E.U16 desc[UR26][R8.64], R4 ;  /* 0x0000000408004986 */ /* 0x0021e2000c10151a */
[----:B------:R-:W-:Y:S02]  /*6510*/  ISETP.LT.AND P4, PT, R10, UR11, !P0 ;  /* 0x0000000b0a007c0c */ /* 0x000fe4000c781270 */
[----:B------:R-:W-:Y:S01]  /*6520*/  LEA.HI.X.SX32 R17, R19, R3, 0x1, P6 ;  /* 0x0000000313117211 */ /* 0x000fe200030f0eff */
[----:B------:R-:W-:Y:S01]  /*6530*/  IMAD R19, R0, 0x4, R15 ;  /* 0x0000000400137824 */ /* 0x000fe200078e020f */
[----:B------:R-:W-:-:S04]  /*6540*/  LEA R10, P6, R23, R2, 0x1 ;  /* 0x00000002170a7211 */ /* 0x000fc800078c08ff */
[----:B------:R-:W-:Y:S02]  /*6550*/  LEA.HI.X.SX32 R11, R23, R3, 0x1, P6 ;  /* 0x00000003170b7211 */ /* 0x000fe400030f0eff */
[----:B0-----:R-:W-:Y:S02]  /*6560*/  PRMT R9, R4, 0x7632, R9 ;  /* 0x0000763204097816 */ /* 0x001fe40000000009 */
[----:B------:R-:W-:Y:S01]  /*6570*/  LOP3.LUT R4, R21, 0xfc, RZ, 0xfc, !PT ;  /* 0x000000fc15047812 */ /* 0x000fe200078efcff */
[----:B------:R-:W-:Y:S02]  /*6580*/  IMAD R21, R0, 0x4, R19 ;  /* 0x0000000400157824 */ /* 0x000fe400078e0213 */
[----:B------:R0:W-:Y:S01]  /*6590*/  @P5 STG.E.U16 desc[UR26][R16.64], R9 ;  /* 0x0000000910005986 */ /* 0x0001e2000c10151a */
[----:B------:R-:W-:Y:S01]  /*65a0*/  ISETP.LT.AND P5, PT, R12, UR11, !P0 ;  /* 0x0000000b0c007c0c */ /* 0x000fe2000c7a1270 */
[----:B------:R-:W-:Y:S01]  /*65b0*/  IMAD R0, R0, 0x4, R21 ;  /* 0x0000000400007824 */ /* 0x000fe200078e0215 */
[-C--:B------:R-:W-:Y:S01]  /*65c0*/  LEA R12, P6, R15, R2.reuse, 0x1 ;  /* 0x000000020f0c7211 */ /* 0x080fe200078c08ff */
[----:B------:R1:W-:Y:S01]  /*65d0*/  @P3 STG.E.U16 desc[UR26][R10.64], R5 ;  /* 0x000000050a003986 */ /* 0x0003e2000c10151a */
[----:B------:R-:W-:-:S04]  /*65e0*/  LEA R8, P3, R13, R2, 0x1 ;  /* 0x000000020d087211 */ /* 0x000fc800078608ff */
[-C--:B0-----:R-:W-:Y:S02]  /*65f0*/  LEA.HI.X.SX32 R9, R13, R3.reuse, 0x1, P3 ;  /* 0x000000030d097211 */ /* 0x081fe400018f0eff */
[-C--:B------:R-:W-:Y:S02]  /*6600*/  LEA R14, P3, R19, R2.reuse, 0x1 ;  /* 0x00000002130e7211 */ /* 0x080fe400078608ff */
[-C--:B------:R-:W-:Y:S02]  /*6610*/  LEA.HI.X.SX32 R13, R15, R3.reuse, 0x1, P6 ;  /* 0x000000030f0d7211 */ /* 0x080fe400030f0eff */
[----:B-1----:R-:W-:Y:S02]  /*6620*/  LEA R10, P6, R21, R2, 0x1 ;  /* 0x00000002150a7211 */ /* 0x002fe400078c08ff */
[----:B------:R-:W-:Y:S02]  /*6630*/  LEA.HI.X.SX32 R15, R19, R3, 0x1, P3 ;  /* 0x00000003130f7211 */ /* 0x000fe400018f0eff */
[----:B------:R-:W-:-:S02]  /*6640*/  ISETP.LT.AND P3, PT, R18, UR11, !P0 ;  /* 0x0000000b12007c0c */ /* 0x000fc4000c761270 */
[----:B------:R-:W-:Y:S02]  /*6650*/  ISETP.LT.AND P0, PT, R4, UR11, !P0 ;  /* 0x0000000b04007c0c */ /* 0x000fe4000c701270 */
[-C--:B------:R-:W-:Y:S02]  /*6660*/  LEA.HI.X.SX32 R11, R21, R3.reuse, 0x1, P6 ;  /* 0x00000003150b7211 */ /* 0x080fe400030f0eff */
[C---:B------:R-:W-:Y:S02]  /*6670*/  LEA R2, P6, R0.reuse, R2, 0x1 ;  /* 0x0000000200027211 */ /* 0x040fe400078c08ff */
[----:B------:R-:W-:Y:S02]  /*6680*/  PRMT R4, R5, 0x7632, R4 ;  /* 0x0000763205047816 */ /* 0x000fe40000000004 */
[----:B------:R-:W-:Y:S02]  /*6690*/  LEA.HI.X.SX32 R3, R0, R3, 0x1, P6 ;  /* 0x0000000300037211 */ /* 0x000fe400030f0eff */
[----:B------:R-:W-:Y:S01]  /*66a0*/  PRMT R0, R6, 0x7632, R0 ;  /* 0x0000763206007816 */ /* 0x000fe20000000000 */
[----:B------:R0:W-:Y:S01]  /*66b0*/  @P5 STG.E.U16 desc[UR26][R8.64], R4 ;  /* 0x0000000408005986 */ /* 0x0001e2000c10151a */
[----:B------:R-:W-:-:S03]  /*66c0*/  PRMT R5, R7, 0x7632, R5 ;  /* 0x0000763207057816 */ /* 0x000fc60000000005 */
[----:B------:R0:W-:Y:S04]  /*66d0*/  @P4 STG.E.U16 desc[UR26][R12.64], R6 ;  /* 0x000000060c004986 */ /* 0x0001e8000c10151a */
[----:B------:R0:W-:Y:S04]  /*66e0*/  @P3 STG.E.U16 desc[UR26][R14.64], R0 ;  /* 0x000000000e003986 */ /* 0x0001e8000c10151a */
[----:B------:R0:W-:Y:S04]  /*66f0*/  @P2 STG.E.U16 desc[UR26][R10.64], R7 ;  /* 0x000000070a002986 */ /* 0x0001e8000c10151a */
[----:B------:R0:W-:Y:S01]  /*6700*/  @P0 STG.E.U16 desc[UR26][R2.64], R5 ;  /* 0x0000000502000986 */ /* 0x0001e2000c10151a */
[----:B------:R-:W-:Y:S06]  /*6710*/  BAR.SYNC.DEFER_BLOCKING 0x0 ;  /* 0x0000000000007b1d */ /* 0x000fec0000010000 */
[----:B------:R-:W-:Y:S05]  /*6720*/  @P1 BRA `(.L_x_13) ;  /* 0x0000000000a01947 */ /* 0x000fea0003800000 */
[----:B------:R-:W1:Y:S01]  /*6730*/  S2UR UR5, SR_CgaCtaId ;  /* 0x00000000000579c3 */ /* 0x000e620000008800 */
[----:B------:R-:W-:Y:S01]  /*6740*/  NOP ;  /* 0x0000000000007918 */ /* 0x000fe20000000000 */
[----:B------:R-:W-:Y:S01]  /*6750*/  UMOV UR4, 0x50 ;  /* 0x0000005000047882 */ /* 0x000fe20000000000 */
[----:B0-----:R-:W-:Y:S02]  /*6760*/  IMAD.U32 R0, RZ, RZ, UR12 ;  /* 0x0000000cff007e24 */ /* 0x001fe4000f8e00ff */
[----:B------:R-:W-:Y:S02]  /*6770*/  IMAD.MOV.U32 R3, RZ, RZ, 0xff ;  /* 0x000000ffff037424 */ /* 0x000fe400078e00ff */
[----:B------:R-:W-:Y:S01]  /*6780*/  IMAD.MOV.U32 R7, RZ, RZ, 0x1 ;  /* 0x00000001ff077424 */ /* 0x000fe200078e00ff */
[----:B------:R-:W-:-:S04]  /*6790*/  LOP3.LUT R0, R0, 0xffff, RZ, 0xc0, !PT ;  /* 0x0000ffff00007812 */ /* 0x000fc800078ec0ff */
[----:B------:R-:W-:-:S05]  /*67a0*/  SHF.R.U32.HI R0, RZ, 0x5, R0 ;  /* 0x00000005ff007819 */ /* 0x000fca0000011600 */
[----:B------:R-:W-:Y:S01]  /*67b0*/  VIADD R2, R0, 0x10 ;  /* 0x0000001000027836 */ /* 0x000fe20000000000 */
[----:B------:R-:W-:Y:S01]  /*67c0*/  SHF.L.U32 R0, R3, R0, RZ ;  /* 0x0000000003007219 */ /* 0x000fe200000006ff */
[----:B-1----:R-:W-:-:S03]  /*67d0*/  ULEA UR6, UR5, UR4, 0x18 ;  /* 0x0000000405067291 */ /* 0x002fc6000f8ec0ff */
[----:B------:R-:W-:-:S04]  /*67e0*/  SHF.L.U32 R3, R7, R2, RZ ;  /* 0x0000000207037219 */ /* 0x000fc800000006ff */
[----:B------:R-:W-:Y:S02]  /*67f0*/  LOP3.LUT R0, R3, R0, RZ, 0xfc, !PT ;  /* 0x0000000003007212 */ /* 0x000fe400078efcff */
[----:B------:R-:W0:Y:S02]  /*6800*/  LDS R5, [UR6] ;  /* 0x00000006ff057984 */ /* 0x000e240008000800 */
[C---:B------:R-:W-:Y:S02]  /*6810*/  LOP3.LUT R2, R0.reuse, 0xffff, RZ, 0xc0, !PT ;  /* 0x0000ffff00027812 */ /* 0x040fe400078ec0ff */
[----:B0-----:R-:W-:-:S04]  /*6820*/  LOP3.LUT R3, R0, 0xffff, R5, 0x80, !PT ;  /* 0x0000ffff00037812 */ /* 0x001fc800078e8005 */
[----:B------:R-:W-:-:S13]  /*6830*/  ISETP.NE.AND P0, PT, R3, R2, PT ;  /* 0x000000020300720c */ /* 0x000fda0003f05270 */
[----:B------:R-:W-:Y:S05]  /*6840*/  @P0 BRA `(.L_x_14) ;  /* 0x0000000000500947 */ /* 0x000fea0003800000 */
[----:B------:R-:W-:Y:S02]  /*6850*/  SHF.R.U32.HI R5, RZ, 0x10, R5 ;  /* 0x00000010ff057819 */ /* 0x000fe40000011605 */
[----:B------:R-:W-:-:S04]  /*6860*/  SHF.R.U32.HI R2, RZ, 0x10, R0 ;  /* 0x00000010ff027819 */ /* 0x000fc80000011600 */
[----:B------:R-:W-:-:S04]  /*6870*/  LOP3.LUT R5, R5, R2, RZ, 0xc0, !PT ;  /* 0x0000000205057212 */ /* 0x000fc800078ec0ff */
[----:B------:R-:W-:-:S13]  /*6880*/  ISETP.NE.AND P0, PT, R5, R2, PT ;  /* 0x000000020500720c */ /* 0x000fda0003f05270 */
[----:B------:R-:W-:Y:S05]  /*6890*/  @P0 BRA `(.L_x_15) ;  /* 0x0000000000300947 */ /* 0x000fea0003800000 */
[----:B------:R-:W-:Y:S01]  /*68a0*/  R2UR UR4, R0 ;  /* 0x00000000000472ca */ /* 0x000fe200000e0000 */
[----:B------:R-:W-:Y:S01]  /*68b0*/  VOTEU.ANY UR5, UPT, PT ;  /* 0x0000000000057886 */ /* 0x000fe200038e0100 */
[----:B------:R-:W0:Y:S01]  /*68c0*/  S2R R0, SR_LANEID ;  /* 0x0000000000007919 */ /* 0x000e220000000000 */
[----:B------:R-:W-:-:S10]  /*68d0*/  UFLO.U32 UR5, UR5 ;  /* 0x00000005000572bd */ /* 0x000fd400080e0000 */
[----:B------:R-:W-:-:S06]  /*68e0*/  ULOP3.LUT UR4, URZ, UR4, URZ, 0x33, !UPT ;  /* 0x00000004ff047292 */ /* 0x000fcc000f8e33ff */
[----:B------:R-:W-:-:S04]  /*68f0*/  IMAD.U32 R2, RZ, RZ, UR4 ;  /* 0x00000004ff027e24 */ /* 0x000fc8000f8e00ff */
[----:B------:R-:W1:Y:S02]  /*6900*/  REDUX UR7, R2 ;  /* 0x00000000020773c4 */ /* 0x000e640000000000 */
[----:B------:R2:W-:Y:S01]  /*6910*/  UTCATOMSWS.AND URZ, UR4 ;  /* 0x0000000400ff79e3 */ /* 0x0005e20008000000 */
[----:B0-----:R-:W-:Y:S01]  /*6920*/  ISETP.EQ.U32.AND P0, PT, R0, UR5, PT ;  /* 0x0000000500007c0c */ /* 0x001fe2000bf02070 */
[----:B-1----:R-:W-:-:S12]  /*6930*/  IMAD.U32 R0, RZ, RZ, UR7 ;  /* 0x00000007ff007e24 */ /* 0x002fd8000f8e00ff */
[----:B------:R2:W-:Y:S01]  /*6940*/  @P0 ATOMS.AND RZ, [UR6], R0 ;  /* 0x00000000ffff098c */ /* 0x0005e2000a800006 */
[----:B------:R-:W-:Y:S05]  /*6950*/  BRA `(.L_x_13) ;  /* 0x0000000000147947 */ /* 0x000fea0003800000 */
.L_x_15:
[----:B------:R-:W-:-:S07]  /*6960*/  MOV R2, 0x6980 ;  /* 0x0000698000027802 */ /* 0x000fce0000000f00 */
[----:B------:R-:W-:Y:S05]  /*6970*/  CALL.REL.NOINC `($__internal_0_$__cuda_sm10x_tcgen05_guardrail_trap_col_being_dealloced_not_returned_by_alloc) ;  /* 0x00000000002c7944 */ /* 0x000fea0003c00000 */
[----:B------:R-:W-:Y:S05]  /*6980*/  BRA `(.L_x_13) ;  /* 0x0000000000087947 */ /* 0x000fea0003800000 */
.L_x_14:
[----:B------:R-:W-:-:S07]  /*6990*/  MOV R2, 0x69b0 ;  /* 0x000069b000027802 */ /* 0x000fce0000000f00 */
[----:B------:R-:W-:Y:S05]  /*69a0*/  CALL.REL.NOINC `($__internal_2_$__cuda_sm10x_tcgen05_guardrail_trap_unallocated_columns_being_dealloced) ;  /* 0x0000000000387944 */ /* 0x000fea0003c00000 */
.L_x_13:
[----:B------:R-:W-:Y:S01]  /*69b0*/  NOP ;  /* 0x0000000000007918 */ /* 0x000fe20000000000 */
[----:B--2---:R-:W-:Y:S05]  /*69c0*/  EXIT ;  /* 0x000000000000794d */ /* 0x004fea0003800000 */
.L_x_8:
[----:B------:R-:W0:Y:S02]  /*69d0*/  SYNCS.PHASECHK.TRANS64.TRYWAIT P3, [UR15], R82 ;  /* 0x00000052ff0075a7 */ /* 0x000e24000806110f */
[----:B0-----:R-:W-:Y:S05]  /*69e0*/  @!P3 BRA `(.L_x_8) ;  /* 0xfffffffc00f8b947 */ /* 0x001fea000383ffff */
[----:B------:R-:W-:Y:S05]  /*69f0*/  BRA `(.L_x_16) ;  /* 0xffffffd0005c7947 */ /* 0x000fea000383ffff */
.L_x_12:
[----:B------:R-:W1:Y:S02]  /*6a00*/  SYNCS.PHASECHK.TRANS64.TRYWAIT P0, [UR15], R4 ;  /* 0x00000004ff0075a7 */ /* 0x000e64000800110f */
[----:B-1----:R-:W-:Y:S05]  /*6a10*/  @!P0 BRA `(.L_x_12) ;  /* 0xfffffffc00f88947 */ /* 0x002fea000383ffff */
[----:B------:R-:W-:Y:S05]  /*6a20*/  BRA `(.L_x_11) ;  /* 0xffffffdc00887947 */ /* 0x000fea000383ffff */
        .weak           $__internal_0_$__cuda_sm10x_tcgen05_guardrail_trap_col_being_dealloced_not_returned_by_alloc
        .type           $__internal_0_$__cuda_sm10x_tcgen05_guardrail_trap_col_being_dealloced_not_returned_by_alloc,@function
        .size           $__internal_0_$__cuda_sm10x_tcgen05_guardrail_trap_col_being_dealloced_not_returned_by_alloc,($__internal_1_$__cuda_sm10x_tcgen05_guardrail_trap_phase_invalid_during_alloc - $__internal_0_$__cuda_sm10x_tcgen05_guardrail_trap_col_being_dealloced_not_returned_by_alloc)
$__internal_0_$__cuda_sm10x_tcgen05_guardrail_trap_col_being_dealloced_not_returned_by_alloc:
[----:B------:R-:W-:Y:S05]  /*6a30*/  BPT.TRAP 0x1 ;  /* 0x000000040000795c */ /* 0x000fea0000300000 */
[----:B------:R-:W-:-:S04]  /*6a40*/  IMAD.MOV.U32 R3, RZ, RZ, 0x0 ;  /* 0x00000000ff037424 */ /* 0x000fc800078e00ff */
[----:B------:R-:W-:Y:S05]  /*6a50*/  RET.REL.NODEC R2 `(matmul_kernel) ;  /* 0xffffff9402687950 */ /* 0x000fea0003c3ffff */
        .weak           $__internal_1_$__cuda_sm10x_tcgen05_guardrail_trap_phase_invalid_during_alloc
        .type           $__internal_1_$__cuda_sm10x_tcgen05_guardrail_trap_phase_invalid_during_alloc,@function
        .size           $__internal_1_$__cuda_sm10x_tcgen05_guardrail_trap_phase_invalid_during_alloc,($__internal_2_$__cuda_sm10x_tcgen05_guardrail_trap_unallocated_columns_being_dealloced - $__internal_1_$__cuda_sm10x_tcgen05_guardrail_trap_phase_invalid_during_alloc)
$__internal_1_$__cuda_sm10x_tcgen05_guardrail_trap_phase_invalid_during_alloc:
[----:B------:R-:W-:Y:S05]  /*6a60*/  BPT.TRAP 0x1 ;  /* 0x000000040000795c */ /* 0x000fea0000300000 */
[----:B------:R-:W-:-:S04]  /*6a70*/  IMAD.MOV.U32 R3, RZ, RZ, 0x0 ;  /* 0x00000000ff037424 */ /* 0x000fc800078e00ff */
[----:B------:R-:W-:Y:S05]  /*6a80*/  RET.REL.NODEC R2 `(matmul_kernel) ;  /* 0xffffff94025c7950 */ /* 0x000fea0003c3ffff */
        .weak           $__internal_2_$__cuda_sm10x_tcgen05_guardrail_trap_unallocated_columns_being_dealloced
        .type           $__internal_2_$__cuda_sm10x_tcgen05_guardrail_trap_unallocated_columns_being_dealloced,@function
        .size           $__internal_2_$__cuda_sm10x_tcgen05_guardrail_trap_unallocated_columns_being_dealloced,(.L_x_20 - $__internal_2_$__cuda_sm10x_tcgen05_guardrail_trap_unallocated_columns_being_dealloced)
$__internal_2_$__cuda_sm10x_tcgen05_guardrail_trap_unallocated_columns_being_dealloced:
[----:B------:R-:W-:Y:S05]  /*6a90*/  BPT.TRAP 0x1 ;  /* 0x000000040000795c */ /* 0x000fea0000300000 */
[----:B------:R-:W-:-:S04]  /*6aa0*/  IMAD.MOV.U32 R3, RZ, RZ, 0x0 ;  /* 0x00000000ff037424 */ /* 0x000fc800078e00ff */
[----:B------:R-:W-:Y:S05]  /*6ab0*/  RET.REL.NODEC R2 `(matmul_kernel) ;  /* 0xffffff9402507950 */ /* 0x000fea0003c3ffff */
.L_x_17:
[----:B------:R-:W-:-:S00]  /*6ac0*/  BRA `(.L_x_17) ;  /* 0xfffffffc00fc7947 */ /* 0x000fc0000383ffff */
[----:B------:R-:W-:-:S00]  /*6ad0*/  NOP ;  /* 0x0000000000007918 */ /* 0x000fc00000000000 */
        /* <DEDUP_REMOVED lines=10> */
.L_x_20:


//--------------------- .nv.shared.matmul_kernel  --------------------------
	.section	.nv.shared.matmul_kernel,"aw",@nobits
	.sectionflags	@""
	.align	16
	.zero		1024


//--------------------- .nv.shared.reserved.0     --------------------------
	.section	.nv.shared.reserved.0,"aw",@nobits
	.align	8
	.weak		__nv_reservedSMEM_offset_0_alias
	.size		__nv_reservedSMEM_offset_0_alias, 0, 64
	.other		__nv_reservedSMEM_offset_0_alias,@"STO_CUDA_RESERVED_SHARED STV_DEFAULT"
__nv_reservedSMEM_offset_0_alias:
	.zero		0
.nv.shared.reserved.0:
	.zero		64
	.weak		__nv_reservedSMEM_allocation_phase
	.type		__nv_reservedSMEM_allocation_phase,@object
	.size		__nv_reservedSMEM_allocation_phase,(.L_0 - __nv_reservedSMEM_allocation_phase)
__nv_reservedSMEM_allocation_phase:
	.zero		1
.L_0:
	.zero		7
	.weak		__nv_reservedSMEM_devtool_atexit_pc
	.type		__nv_reservedSMEM_devtool_atexit_pc,@object
	.size		__nv_reservedSMEM_devtool_atexit_pc,(__nv_reservedSMEM_allocation_mask - __nv_reservedSMEM_devtool_atexit_pc)
__nv_reservedSMEM_devtool_atexit_pc:
	.zero		8
	.weak		__nv_reservedSMEM_allocation_mask
	.type		__nv_reservedSMEM_allocation_mask,@object
	.size		__nv_reservedSMEM_allocation_mask,(.L_2 - __nv_reservedSMEM_allocation_mask)
__nv_reservedSMEM_allocation_mask:
	.zero		4
.L_2:


//--------------------- .nv.constant0.matmul_kernel --------------------------
	.section	.nv.constant0.matmul_kernel,"a",@progbits
	.sectionflags	@""
	.align	4
.nv.constant0.matmul_kernel:
	.zero		976


//--------------------- SYMBOLS --------------------------

	.type		.nv.reservedSmem.offset0,@object
	.size		.nv.reservedSmem.offset0,0x4
	.type		.nv.reservedSmem.cap,@object
	.size		.nv.reservedSmem.cap,0x4
